def attn_fwd(
    Q,
    K,
    V,
    Out,
    Lse,
    sm_scale,
    stride_qz,
    stride_qh,
    stride_qm,
    stride_qk,
    stride_kz,
    stride_kh,
    stride_kn,
    stride_kk,
    stride_vz,
    stride_vh,
    stride_vn,
    stride_vk,
    stride_oz,
    stride_oh,
    stride_om,
    stride_ok,
    seqlen_q,
    seqlen_k,
    BLOCK_M: tl.constexpr,
    BLOCK_N: tl.constexpr,
    HEAD_DIM: tl.constexpr,
    CAUSAL: tl.constexpr,
):
    start_m = tl.program_id(0)
    off_hz = tl.program_id(1)
    q_off = off_hz * stride_qh
    k_off = off_hz * stride_kh
    v_off = off_hz * stride_vh
    offs_m = start_m * BLOCK_M + tl.arange(0, BLOCK_M)
    offs_d = tl.arange(0, HEAD_DIM)
    offs_n = tl.arange(0, BLOCK_N)
    q_ptrs = Q + q_off + offs_m[:, None] * stride_qm + offs_d[None, :] * stride_qk
    k_ptrs = K + k_off + offs_d[:, None] * stride_kk + offs_n[None, :] * stride_kn
    v_ptrs = V + v_off + offs_n[:, None] * stride_vn + offs_d[None, :] * stride_vk
    m_i = tl.full([BLOCK_M], float("-inf"), dtype=tl.float32)
    l_i = tl.zeros([BLOCK_M], dtype=tl.float32) + 1.0
    acc = tl.zeros([BLOCK_M, HEAD_DIM], dtype=tl.float32)
    q = tl.load(q_ptrs)
    acc, l_i, m_i = _attn_fwd_inner(
        acc,
        l_i,
        m_i,
        q,
        k_ptrs,
        v_ptrs,
        sm_scale,
        stride_kn,
        stride_vn,
        start_m,
        seqlen_k,
        BLOCK_M,
        BLOCK_N,
        HEAD_DIM,
        CAUSAL,
    )
    acc = acc / l_i[:, None]
    lse = m_i + tl.math.log2(l_i) / 1.4426950408889634
    o_ptrs = (
        Out
        + off_hz * stride_oh
        + offs_m[:, None] * stride_om
        + offs_d[None, :] * stride_ok
    )
    tl.store(o_ptrs, acc.to(Out.dtype.element_ty))
    tl.store(Lse + off_hz * seqlen_q + offs_m, lse)

# config = {"BLOCK_M": 64, "BLOCK_N": 32, "HEAD_DIM": 64, "arch": "sm_100", "causal": false, "dtype": "bf16", "num_stages": 2, "num_warps": 8}
# arch = sm_100


// ===== COMPILED SASS (sm_100a) =====

	.target	sm_100a

	.elftype	@"ET_EXEC"


//--------------------- .note.nv.tkinfo           --------------------------
	.section	.note.nv.tkinfo,"",@"SHT_NOTE"
	.sectionflags	@"SHF_NOTE_NV_TKINFO"
	.tkinfo
        /*0018*/ 	.word	0x00000081
        /*0030*/ 	.string	""
        /*0030*/ 	.string	"ptxas-blackwell"
        /*0030*/ 	.string	"Cuda compilation tools, release 12.9, V12.9.86"
        /*0030*/ 	.string	"Build cuda_12.9.r12.9/compiler.36037853_0"
        /*0030*/ 	.string	"-v  -suppress-debug-info  -lineinfo  -arch sm_100a "



//--------------------- .note.nv.cuver            --------------------------
	.section	.note.nv.cuver,"",@"SHT_NOTE"
	.sectionflags	@"SHF_NOTE_NV_CUVER"
        /*0018*/ 	.short	0x0001
        /*001a*/ 	.short	0x0064
        /*001c*/ 	.short	0x0001
        /*001e*/ 	.short	0x0000
        /*0020*/ 	.short	0x0001
        /*0022*/ 	.short	0x0000


//--------------------- .nv.info                  --------------------------
	.section	.nv.info,"",@"SHT_CUDA_INFO"
	.align	4


	//----- nvinfo : EIATTR_REGCOUNT
	.align		4
        /*0000*/ 	.byte	0x04, 0x2f
        /*0002*/ 	.short	(.L_5 - .L_4)
	.align		4
.L_4:
        /*0004*/ 	.word	index@(attn_fwd)
        /*0008*/ 	.word	0x00000050


	//----- nvinfo : EIATTR_FRAME_SIZE
	.align		4
.L_5:
        /*000c*/ 	.byte	0x04, 0x11
        /*000e*/ 	.short	(.L_7 - .L_6)
	.align		4
.L_6:
        /*0010*/ 	.word	index@($__internal_2_$__cuda_sm10x_tcgen05_guardrail_trap_unallocated_columns_being_dealloced)
        /*0014*/ 	.word	0x00000000


	//----- nvinfo : EIATTR_FRAME_SIZE
	.align		4
.L_7:
        /*0018*/ 	.byte	0x04, 0x11
        /*001a*/ 	.short	(.L_9 - .L_8)
	.align		4
.L_8:
        /*001c*/ 	.word	index@($__internal_1_$__cuda_sm10x_tcgen05_guardrail_trap_phase_invalid_during_alloc)
        /*0020*/ 	.word	0x00000000


	//----- nvinfo : EIATTR_FRAME_SIZE
	.align		4
.L_9:
        /*0024*/ 	.byte	0x04, 0x11
        /*0026*/ 	.short	(.L_11 - .L_10)
	.align		4
.L_10:
        /*0028*/ 	.word	index@($__internal_0_$__cuda_sm10x_tcgen05_guardrail_trap_col_being_dealloced_not_returned_by_alloc)
        /*002c*/ 	.word	0x00000000


	//----- nvinfo : EIATTR_FRAME_SIZE
	.align		4
.L_11:
        /*0030*/ 	.byte	0x04, 0x11
        /*0032*/ 	.short	(.L_13 - .L_12)
	.align		4
.L_12:
        /*0034*/ 	.word	index@(attn_fwd)
        /*0038*/ 	.word	0x00000000


	//----- nvinfo : EIATTR_MIN_STACK_SIZE
	.align		4
.L_13:
        /*003c*/ 	.byte	0x04, 0x12
        /*003e*/ 	.short	(.L_15 - .L_14)
	.align		4
.L_14:
        /*0040*/ 	.word	index@(attn_fwd)
        /*0044*/ 	.word	0x00000000
.L_15:


//--------------------- .nv.info.attn_fwd         --------------------------
	.section	.nv.info.attn_fwd,"",@"SHT_CUDA_INFO"
	.sectionflags	@""
	.align	4


	//----- nvinfo : EIATTR_CUDA_API_VERSION
	.align		4
        /*0000*/ 	.byte	0x04, 0x37
        /*0002*/ 	.short	(.L_17 - .L_16)
.L_16:
        /*0004*/ 	.word	0x00000081


	//----- nvinfo : EIATTR_KPARAM_INFO
	.align		4
.L_17:
        /*0008*/ 	.byte	0x04, 0x17
        /*000a*/ 	.short	(.L_19 - .L_18)
.L_18:
        /*000c*/ 	.word	0x00000000
        /*0010*/ 	.short	0x0019
        /*0012*/ 	.short	0x0080
        /*0014*/ 	.byte	0x00, 0xf4, 0x21, 0x00


	//----- nvinfo : EIATTR_KPARAM_INFO
	.align		4
.L_19:
        /*0018*/ 	.byte	0x04, 0x17
        /*001a*/ 	.short	(.L_21 - .L_20)
.L_20:
        /*001c*/ 	.word	0x00000000
        /*0020*/ 	.short	0x0018
        /*0022*/ 	.short	0x0078
        /*0024*/ 	.byte	0x00, 0xf4, 0x21, 0x00


	//----- nvinfo : EIATTR_KPARAM_INFO
	.align		4
.L_21:
        /*0028*/ 	.byte	0x04, 0x17
        /*002a*/ 	.short	(.L_23 - .L_22)
.L_22:
        /*002c*/ 	.word	0x00000000
        /*0030*/ 	.short	0x0017
        /*0032*/ 	.short	0x0070
        /*0034*/ 	.byte	0x00, 0xf0, 0x11, 0x00


	//----- nvinfo : EIATTR_KPARAM_INFO
	.align		4
.L_23:
        /*0038*/ 	.byte	0x04, 0x17
        /*003a*/ 	.short	(.L_25 - .L_24)
.L_24:
        /*003c*/ 	.word	0x00000000
        /*0040*/ 	.short	0x0016
        /*0042*/ 	.short	0x006c
        /*0044*/ 	.byte	0x00, 0xf0, 0x11, 0x00


	//----- nvinfo : EIATTR_KPARAM_INFO
	.align		4
.L_25:
        /*0048*/ 	.byte	0x04, 0x17
        /*004a*/ 	.short	(.L_27 - .L_26)
.L_26:
        /*004c*/ 	.word	0x00000000
        /*0050*/ 	.short	0x0015
        /*0052*/ 	.short	0x0068
        /*0054*/ 	.byte	0x00, 0xf0, 0x11, 0x00


	//----- nvinfo : EIATTR_KPARAM_INFO
	.align		4
.L_27:
        /*0058*/ 	.byte	0x04, 0x17
        /*005a*/ 	.short	(.L_29 - .L_28)
.L_28:
        /*005c*/ 	.word	0x00000000
        /*0060*/ 	.short	0x0014
        /*0062*/ 	.short	0x0064
        /*0064*/ 	.byte	0x00, 0xf0, 0x11, 0x00


	//----- nvinfo : EIATTR_KPARAM_INFO
	.align		4
.L_29:
        /*0068*/ 	.byte	0x04, 0x17
        /*006a*/ 	.short	(.L_31 - .L_30)
.L_30:
        /*006c*/ 	.word	0x00000000
        /*0070*/ 	.short	0x0013
        /*0072*/ 	.short	0x0060
        /*0074*/ 	.byte	0x00, 0xf0, 0x11, 0x00


	//----- nvinfo : EIATTR_KPARAM_INFO
	.align		4
.L_31:
        /*0078*/ 	.byte	0x04, 0x17
        /*007a*/ 	.short	(.L_33 - .L_32)
.L_32:
        /*007c*/ 	.word	0x00000000
        /*0080*/ 	.short	0x0012
        /*0082*/ 	.short	0x005c
        /*0084*/ 	.byte	0x00, 0xf0, 0x11, 0x00


	//----- nvinfo : EIATTR_KPARAM_INFO
	.align		4
.L_33:
        /*0088*/ 	.byte	0x04, 0x17
        /*008a*/ 	.short	(.L_35 - .L_34)
.L_34:
        /*008c*/ 	.word	0x00000000
        /*0090*/ 	.short	0x0011
        /*0092*/ 	.short	0x0058
        /*0094*/ 	.byte	0x00, 0xf0, 0x11, 0x00


	//----- nvinfo : EIATTR_KPARAM_INFO
	.align		4
.L_35:
        /*0098*/ 	.byte	0x04, 0x17
        /*009a*/ 	.short	(.L_37 - .L_36)
.L_36:
        /*009c*/ 	.word	0x00000000
        /*00a0*/ 	.short	0x0010
        /*00a2*/ 	.short	0x0054
        /*00a4*/ 	.byte	0x00, 0xf0, 0x11, 0x00


	//----- nvinfo : EIATTR_KPARAM_INFO
	.align		4
.L_37:
        /*00a8*/ 	.byte	0x04, 0x17
        /*00aa*/ 	.short	(.L_39 - .L_38)
.L_38:
        /*00ac*/ 	.word	0x00000000
        /*00b0*/ 	.short	0x000f
        /*00b2*/ 	.short	0x0050
        /*00b4*/ 	.byte	0x00, 0xf0, 0x11, 0x00


	//----- nvinfo : EIATTR_KPARAM_INFO
	.align		4
.L_39:
        /*00b8*/ 	.byte	0x04, 0x17
        /*00ba*/ 	.short	(.L_41 - .L_40)
.L_40:
        /*00bc*/ 	.word	0x00000000
        /*00c0*/ 	.short	0x000e
        /*00c2*/ 	.short	0x004c
        /*00c4*/ 	.byte	0x00, 0xf0, 0x11, 0x00


	//----- nvinfo : EIATTR_KPARAM_INFO
	.align		4
.L_41:
        /*00c8*/ 	.byte	0x04, 0x17
        /*00ca*/ 	.short	(.L_43 - .L_42)
.L_42:
        /*00cc*/ 	.word	0x00000000
        /*00d0*/ 	.short	0x000d
        /*00d2*/ 	.short	0x0048
        /*00d4*/ 	.byte	0x00, 0xf0, 0x11, 0x00


	//----- nvinfo : EIATTR_KPARAM_INFO
	.align		4
.L_43:
        /*00d8*/ 	.byte	0x04, 0x17
        /*00da*/ 	.short	(.L_45 - .L_44)
.L_44:
        /*00dc*/ 	.word	0x00000000
        /*00e0*/ 	.short	0x000c
        /*00e2*/ 	.short	0x0044
        /*00e4*/ 	.byte	0x00, 0xf0, 0x11, 0x00


	//----- nvinfo : EIATTR_KPARAM_INFO
	.align		4
.L_45:
        /*00e8*/ 	.byte	0x04, 0x17
        /*00ea*/ 	.short	(.L_47 - .L_46)
.L_46:
        /*00ec*/ 	.word	0x00000000
        /*00f0*/ 	.short	0x000b
        /*00f2*/ 	.short	0x0040
        /*00f4*/ 	.byte	0x00, 0xf0, 0x11, 0x00


	//----- nvinfo : EIATTR_KPARAM_INFO
	.align		4
.L_47:
        /*00f8*/ 	.byte	0x04, 0x17
        /*00fa*/ 	.short	(.L_49 - .L_48)
.L_48:
        /*00fc*/ 	.word	0x00000000
        /*0100*/ 	.short	0x000a
        /*0102*/ 	.short	0x003c
        /*0104*/ 	.byte	0x00, 0xf0, 0x11, 0x00


	//----- nvinfo : EIATTR_KPARAM_INFO
	.align		4
.L_49:
        /*0108*/ 	.byte	0x04, 0x17
        /*010a*/ 	.short	(.L_51 - .L_50)
.L_50:
        /*010c*/ 	.word	0x00000000
        /*0110*/ 	.short	0x0009
        /*0112*/ 	.short	0x0038
        /*0114*/ 	.byte	0x00, 0xf0, 0x11, 0x00


	//----- nvinfo : EIATTR_KPARAM_INFO
	.align		4
.L_51:
        /*0118*/ 	.byte	0x04, 0x17
        /*011a*/ 	.short	(.L_53 - .L_52)
.L_52:
        /*011c*/ 	.word	0x00000000
        /*0120*/ 	.short	0x0008
        /*0122*/ 	.short	0x0034
        /*0124*/ 	.byte	0x00, 0xf0, 0x11, 0x00


	//----- nvinfo : EIATTR_KPARAM_INFO
	.align		4
.L_53:
        /*0128*/ 	.byte	0x04, 0x17
        /*012a*/ 	.short	(.L_55 - .L_54)
.L_54:
        /*012c*/ 	.word	0x00000000
        /*0130*/ 	.short	0x0007
        /*0132*/ 	.short	0x0030
        /*0134*/ 	.byte	0x00, 0xf0, 0x11, 0x00


	//----- nvinfo : EIATTR_KPARAM_INFO
	.align		4
.L_55:
        /*0138*/ 	.byte	0x04, 0x17
        /*013a*/ 	.short	(.L_57 - .L_56)
.L_56:
        /*013c*/ 	.word	0x00000000
        /*0140*/ 	.short	0x0006
        /*0142*/ 	.short	0x002c
        /*0144*/ 	.byte	0x00, 0xf0, 0x11, 0x00


	//----- nvinfo : EIATTR_KPARAM_INFO
	.align		4
.L_57:
        /*0148*/ 	.byte	0x04, 0x17
        /*014a*/ 	.short	(.L_59 - .L_58)
.L_58:
        /*014c*/ 	.word	0x00000000
        /*0150*/ 	.short	0x0005
        /*0152*/ 	.short	0x0028
        /*0154*/ 	.byte	0x00, 0xf0, 0x11, 0x00


	//----- nvinfo : EIATTR_KPARAM_INFO
	.align		4
.L_59:
        /*0158*/ 	.byte	0x04, 0x17
        /*015a*/ 	.short	(.L_61 - .L_60)
.L_60:
        /*015c*/ 	.word	0x00000000
        /*0160*/ 	.short	0x0004
        /*0162*/ 	.short	0x0020
        /*0164*/ 	.byte	0x00, 0xf4, 0x21, 0x00


	//----- nvinfo : EIATTR_KPARAM_INFO
	.align		4
.L_61:
        /*0168*/ 	.byte	0x04, 0x17
        /*016a*/ 	.short	(.L_63 - .L_62)
.L_62:
        /*016c*/ 	.word	0x00000000
        /*0170*/ 	.short	0x0003
        /*0172*/ 	.short	0x0018
        /*0174*/ 	.byte	0x00, 0xf4, 0x21, 0x00


	//----- nvinfo : EIATTR_KPARAM_INFO
	.align		4
.L_63:
        /*0178*/ 	.byte	0x04, 0x17
        /*017a*/ 	.short	(.L_65 - .L_64)
.L_64:
        /*017c*/ 	.word	0x00000000
        /*0180*/ 	.short	0x0002
        /*0182*/ 	.short	0x0010
        /*0184*/ 	.byte	0x00, 0xf4, 0x21, 0x00


	//----- nvinfo : EIATTR_KPARAM_INFO
	.align		4
.L_65:
        /*0188*/ 	.byte	0x04, 0x17
        /*018a*/ 	.short	(.L_67 - .L_66)
.L_66:
        /*018c*/ 	.word	0x00000000
        /*0190*/ 	.short	0x0001
        /*0192*/ 	.short	0x0008
        /*0194*/ 	.byte	0x00, 0xf4, 0x21, 0x00


	//----- nvinfo : EIATTR_KPARAM_INFO
	.align		4
.L_67:
        /*0198*/ 	.byte	0x04, 0x17
        /*019a*/ 	.short	(.L_69 - .L_68)
.L_68:
        /*019c*/ 	.word	0x00000000
        /*01a0*/ 	.short	0x0000
        /*01a2*/ 	.short	0x0000
        /*01a4*/ 	.byte	0x00, 0xf4, 0x21, 0x00


	//----- nvinfo : EIATTR_AT_ENTRY_FRAGMENTS
	.align		4
.L_69:
        /*01a8*/ 	.byte	0x04, 0x4f
        /*01aa*/ 	.short	(.L_71 - .L_70)


	//   ....[0]....
.L_70:
        /*01ac*/ 	.word	0x00000004


	//----- nvinfo : EIATTR_RESERVED_SMEM_USED
	.align		4
.L_71:
        /*01b0*/ 	.byte	0x01, 0x41
	.zero		2


	//----- nvinfo : EIATTR_SPARSE_MMA_MASK
	.align		4
        /*01b4*/ 	.byte	0x03, 0x50
        /*01b6*/ 	.short	0x0000


	//----- nvinfo : EIATTR_TCGEN05_1CTA_USED
	.align		4
        /*01b8*/ 	.byte	0x01, 0x51
	.zero		2


	//----- nvinfo : EIATTR_MAXREG_COUNT
	.align		4
        /*01bc*/ 	.byte	0x03, 0x1b
        /*01be*/ 	.short	0x00ff


	//----- nvinfo : EIATTR_NUM_BARRIERS
	.align		4
        /*01c0*/ 	.byte	0x02, 0x4c
        /*01c2*/ 	.byte	0x01
	.zero		1


	//----- nvinfo : EIATTR_INT_WARP_WIDE_INSTR_OFFSETS
	.align		4
        /*01c4*/ 	.byte	0x04, 0x31
        /*01c6*/ 	.short	(.L_73 - .L_72)


	//   ....[0]....
.L_72:
        /*01c8*/ 	.word	0x00000c90


	//   ....[1]....
        /*01cc*/ 	.word	0x00000cb0


	//   ....[2]....
        /*01d0*/ 	.word	0x00000f50


	//   ....[3]....
        /*01d4*/ 	.word	0x00000ff0


	//   ....[4]....
        /*01d8*/ 	.word	0x00002400


	//   ....[5]....
        /*01dc*/ 	.word	0x00004130


	//   ....[6]....
        /*01e0*/ 	.word	0x00004180


	//----- nvinfo : EIATTR_COOP_GROUP_MASK_REGIDS
	.align		4
.L_73:
        /*01e4*/ 	.byte	0x04, 0x29
        /*01e6*/ 	.short	(.L_75 - .L_74)


	//   ....[0]....
.L_74:
        /*01e8*/ 	.word	0xffffffff


	//   ....[1]....
        /*01ec*/ 	.word	0xffffffff


	//   ....[2]....
        /*01f0*/ 	.word	0xffffffff


	//   ....[3]....
        /*01f4*/ 	.word	0xffffffff


	//   ....[4]....
        /*01f8*/ 	.word	0xffffffff


	//   ....[5]....
        /*01fc*/ 	.word	0xffffffff


	//   ....[6]....
        /*0200*/ 	.word	0xffffffff


	//   ....[7]....
        /*0204*/ 	.word	0xffffffff


	//   ....[8]....
        /*0208*/ 	.word	0xffffffff


	//   ....[9]....
        /*020c*/ 	.word	0xffffffff


	//   ....[10]....
        /*0210*/ 	.word	0xffffffff


	//   ....[11]....
        /*0214*/ 	.word	0xffffffff


	//----- nvinfo : EIATTR_COOP_GROUP_INSTR_OFFSETS
	.align		4
.L_75:
        /*0218*/ 	.byte	0x04, 0x28
        /*021a*/ 	.short	(.L_77 - .L_76)


	//   ....[0]....
.L_76:
        /*021c*/ 	.word	0x00000050


	//   ....[1]....
        /*0220*/ 	.word	0x00000310


	//   ....[2]....
        /*0224*/ 	.word	0x000014f0


	//   ....[3]....
        /*0228*/ 	.word	0x00001820


	//   ....[4]....
        /*022c*/ 	.word	0x00001a70


	//   ....[5]....
        /*0230*/ 	.word	0x00001af0


	//   ....[6]....
        /*0234*/ 	.word	0x00002780


	//   ....[7]....
        /*0238*/ 	.word	0x000027d0


	//   ....[8]....
        /*023c*/ 	.word	0x00002a20


	//   ....[9]....
        /*0240*/ 	.word	0x00002a90


	//   ....[10]....
        /*0244*/ 	.word	0x00003fc0


	//   ....[11]....
        /*0248*/ 	.word	0x00004230


	//----- nvinfo : EIATTR_VRC_CTA_INIT_COUNT
	.align		4
.L_77:
        /*024c*/ 	.byte	0x02, 0x4a
        /*024e*/ 	.byte	0x80
	.zero		1


	//----- nvinfo : EIATTR_MBARRIER_INSTR_OFFSETS
	.align		4
        /*0250*/ 	.byte	0x04, 0x39
        /*0252*/ 	.short	(.L_79 - .L_78)


	//   ....[0]....
.L_78:
        /*0254*/ 	.word	0x00000e80
        /*0258*/ 	.word	0x000000ff
        /*025c*/ 	.word	0x00000000
        /*0260*/ 	.short	0x0100
        /*0262*/ 	.byte	0x11
	.zero		1


	//   ....[1]....
        /*0264*/ 	.word	0x00000fe0
        /*0268*/ 	.word	0x000000ff
        /*026c*/ 	.word	0x00005008
        /*0270*/ 	.short	0x0100
        /*0272*/ 	.byte	0x0c
	.zero		1


	//   ....[2]....
        /*0274*/ 	.word	0x000010b0
        /*0278*/ 	.word	0x000000ff
        /*027c*/ 	.word	0x00003000
        /*0280*/ 	.short	0x0100
        /*0282*/ 	.byte	0x0c
	.zero		1


	//   ....[3]....
        /*0284*/ 	.word	0x00001300
        /*0288*/ 	.word	0x000000ff
        /*028c*/ 	.word	0x00003000
        /*0290*/ 	.short	0x010a
        /*0292*/ 	.byte	0x0c
	.zero		1


	//   ....[4]....
        /*0294*/ 	.word	0x000013e0
        /*0298*/ 	.word	0x000000ff
        /*029c*/ 	.word	0x00003000
        /*02a0*/ 	.short	0x0108
        /*02a2*/ 	.byte	0x0c
	.zero		1


	//   ....[5]....
        /*02a4*/ 	.word	0x000024c0
        /*02a8*/ 	.word	0x000000ff
        /*02ac*/ 	.word	0x00005010
        /*02b0*/ 	.short	0x0100
        /*02b2*/ 	.byte	0x0c
	.zero		1


	//   ....[6]....
        /*02b4*/ 	.word	0x00002640
        /*02b8*/ 	.word	0x000000ff
        /*02bc*/ 	.word	0x00005010
        /*02c0*/ 	.short	0x010a
        /*02c2*/ 	.byte	0x0c
	.zero		1


	//   ....[7]....
        /*02c4*/ 	.word	0x000026a0
        /*02c8*/ 	.word	0x000000ff
        /*02cc*/ 	.word	0x00005010
        /*02d0*/ 	.short	0x0108
        /*02d2*/ 	.byte	0x0c
	.zero		1


	//   ....[8]....
        /*02d4*/ 	.word	0x00002af0
        /*02d8*/ 	.word	0x000000ff
        /*02dc*/ 	.word	0x00000000
        /*02e0*/ 	.short	0x010a
        /*02e2*/ 	.byte	0x11
	.zero		1


	//   ....[9]....
        /*02e4*/ 	.word	0x000031f0
        /*02e8*/ 	.word	0x000000ff
        /*02ec*/ 	.word	0x00000000
        /*02f0*/ 	.short	0x010a
        /*02f2*/ 	.byte	0x11
	.zero		1


	//   ....[10]....
        /*02f4*/ 	.word	0x00003380
        /*02f8*/ 	.word	0x000000ff
        /*02fc*/ 	.word	0x00005000
        /*0300*/ 	.short	0x0108
        /*0302*/ 	.byte	0x0c
	.zero		1


	//   ....[11]....
        /*0304*/ 	.word	0x00003450
        /*0308*/ 	.word	0x000000ff
        /*030c*/ 	.word	0x00005008
        /*0310*/ 	.short	0x0108
        /*0312*/ 	.byte	0x0c
	.zero		1


	//   ....[12]....
        /*0314*/ 	.word	0x00004250
        /*0318*/ 	.word	0x000000ff
        /*031c*/ 	.word	0x00003000
        /*0320*/ 	.short	0x010a
        /*0322*/ 	.byte	0x0c
	.zero		1


	//   ....[13]....
        /*0324*/ 	.word	0x00004280
        /*0328*/ 	.word	0x000000ff
        /*032c*/ 	.word	0x00005010
        /*0330*/ 	.short	0x010a
        /*0332*/ 	.byte	0x0c
	.zero		1


	//   ....[14]....
        /*0334*/ 	.word	0x000042b0
        /*0338*/ 	.word	0x000000ff
        /*033c*/ 	.word	0x00000000
        /*0340*/ 	.short	0x010a
        /*0342*/ 	.byte	0x11
	.zero		1


	//   ....[15]....
        /*0344*/ 	.word	0x000042e0
        /*0348*/ 	.word	0x000000ff
        /*034c*/ 	.word	0x00000000
        /*0350*/ 	.short	0x010a
        /*0352*/ 	.byte	0x11
	.zero		1


	//----- nvinfo : EIATTR_NUM_MBARRIERS
	.align		4
.L_79:
        /*0354*/ 	.byte	0x03, 0x38
        /*0356*/ 	.short	0xffff


	//----- nvinfo : EIATTR_EXIT_INSTR_OFFSETS
	.align		4
        /*0358*/ 	.byte	0x04, 0x1c
        /*035a*/ 	.short	(.L_81 - .L_80)


	//   ....[0]....
.L_80:
        /*035c*/ 	.word	0x00004240


	//----- nvinfo : EIATTR_REQNTID
	.align		4
.L_81:
        /*0360*/ 	.byte	0x04, 0x10
        /*0362*/ 	.short	(.L_83 - .L_82)
.L_82:
        /*0364*/ 	.word	0x00000100
        /*0368*/ 	.word	0x00000001
        /*036c*/ 	.word	0x00000001


	//----- nvinfo : EIATTR_CRS_STACK_SIZE
	.align		4
.L_83:
        /*0370*/ 	.byte	0x04, 0x1e
        /*0372*/ 	.short	(.L_85 - .L_84)
.L_84:
        /*0374*/ 	.word	0x00000000


	//----- nvinfo : EIATTR_CBANK_PARAM_SIZE
	.align		4
.L_85:
        /*0378*/ 	.byte	0x03, 0x19
        /*037a*/ 	.short	0x0088


	//----- nvinfo : EIATTR_PARAM_CBANK
	.align		4
        /*037c*/ 	.byte	0x04, 0x0a
        /*037e*/ 	.short	(.L_87 - .L_86)
	.align		4
.L_86:
        /*0380*/ 	.word	index@(.nv.constant0.attn_fwd)
        /*0384*/ 	.short	0x0380
        /*0386*/ 	.short	0x0088


	//----- nvinfo : EIATTR_SW_WAR
	.align		4
.L_87:
        /*0388*/ 	.byte	0x04, 0x36
        /*038a*/ 	.short	(.L_89 - .L_88)
.L_88:
        /*038c*/ 	.word	0x00000008
.L_89:


//--------------------- .nv.compat                --------------------------
	.section	.nv.compat,"",@"SHT_CUDA_COMPAT_INFO"
	.align	4
        /*0000*/ 	.byte	0x02, 0x02, 0x02, 0x00, 0x02, 0x05, 0x05, 0x00, 0x02, 0x03, 0x00, 0x00, 0x02, 0x06, 0x01, 0x00


//--------------------- .nv.callgraph             --------------------------
	.section	.nv.callgraph,"",@"SHT_CUDA_CALLGRAPH"
	.align	4
	.sectionentsize	8
	.align		4
        /*0000*/ 	.word	0x00000000
	.align		4
        /*0004*/ 	.word	0xffffffff
	.align		4
        /*0008*/ 	.word	0x00000000
	.align		4
        /*000c*/ 	.word	0xfffffffe
	.align		4
        /*0010*/ 	.word	0x00000000
	.align		4
        /*0014*/ 	.word	0xfffffffd
	.align		4
        /*0018*/ 	.word	0x00000000
	.align		4
        /*001c*/ 	.word	0xfffffffc


//--------------------- .nv.constant4             --------------------------
	.section	.nv.constant4,"a",@progbits
	.align	8
	.align		8
.nv.constant4:
        /*0000*/ 	.dword	_$_str


//--------------------- .text.attn_fwd            --------------------------
	.section	.text.attn_fwd,"ax",@progbits
	.align	128
        .global         attn_fwd
        .type           attn_fwd,@function
        .size           attn_fwd,(.L_x_28 - attn_fwd)
        .other          attn_fwd,@"STO_CUDA_ENTRY STV_DEFAULT"
attn_fwd:
.text.attn_fwd:
[----:B------:R-:W0:Y:S01]  /*0000*/  LDC R1, c[0x0][0x37c] ;  /* 0x0000df00ff017b82 */ /* 0x000e220000000800 */
[----:B------:R-:W1:Y:S02]  /*0010*/  S2R R0, SR_TID.X ;  /* 0x0000000000007919 */ /* 0x000e640000002100 */
[----:B-1----:R-:W-:-:S13]  /*0020*/  ISETP.GE.U32.AND P1, PT, R0, 0x20, PT ;  /* 0x000000200000780c */ /* 0x002fda0003f26070 */
[----:B------:R-:W-:Y:S05]  /*0030*/  @P1 BRA `(.L_x_0) ;  /* 0x0000000000b81947 */ /* 0x000fea0003800000 */
[----:B------:R-:W1:Y:S01]  /*0040*/  S2UR UR6, SR_CgaCtaId ;  /* 0x00000000000679c3 */ /* 0x000e620000008800 */
[----:B------:R-:W-:Y:S01]  /*0050*/  NOP ;  /* 0x0000000000007918 */ /* 0x000fe20000000000 */
[----:B------:R-:W-:Y:S02]  /*0060*/  UMOV UR4, 0x40 ;  /* 0x0000004000047882 */ /* 0x000fe40000000000 */
[----:B-1----:R-:W-:-:S09]  /*0070*/  ULEA UR4, UR6, UR4, 0x18 ;  /* 0x0000000406047291 */ /* 0x002fd2000f8ec0ff */
[----:B------:R-:W1:Y:S01]  /*0080*/  LDS.U8 R2, [UR4] ;  /* 0x00000004ff027984 */ /* 0x000e620008000000 */
[----:B------:R-:W-:Y:S02]  /*0090*/  UMOV UR4, 0x400 ;  /* 0x0000040000047882 */ /* 0x000fe40000000000 */
[----:B------:R-:W-:Y:S01]  /*00a0*/  ULEA UR4, UR6, UR4, 0x18 ;  /* 0x0000000406047291 */ /* 0x000fe2000f8ec0ff */
[----:B-1----:R-:W-:-:S13]  /*00b0*/  ISETP.NE.AND P0, PT, R2, RZ, PT ;  /* 0x000000ff0200720c */ /* 0x002fda0003f05270 */
[----:B------:R-:W-:Y:S05]  /*00c0*/  @P0 BRA `(.L_x_1) ;  /* 0x00000000007c0947 */ /* 0x000fea0003800000 */
[----:B------:R-:W-:-:S13]  /*00d0*/  ELECT P0, URZ, PT ;  /* 0x0000000000ff782f */ /* 0x000fda0003800000 */
[----:B------:R-:W-:Y:S05]  /*00e0*/  @!P0 BRA `(.L_x_2) ;  /* 0x0000000000848947 */ /* 0x000fea0003800000 */
[----:B------:R-:W-:Y:S01]  /*00f0*/  UMOV UR5, 0x4 ;  /* 0x0000000400057882 */ /* 0x000fe20000000000 */
[----:B------:R-:W-:Y:S02]  /*0100*/  IMAD.MOV.U32 R5, RZ, RZ, 0x1 ;  /* 0x00000001ff057424 */ /* 0x000fe400078e00ff */
[----:B------:R-:W-:Y:S02]  /*0110*/  IMAD.MOV.U32 R3, RZ, RZ, 0xf ;  /* 0x0000000fff037424 */ /* 0x000fe400078e00ff */
[----:B------:R-:W-:Y:S04]  /*0120*/  DEPBAR.LE SB1, 0x36 ;  /* 0x00009d800000791a */ /* 0x000fe80000000000 */
[----:B------:R-:W1:Y:S02]  /*0130*/  UTCATOMSWS.FIND_AND_SET.ALIGN UP0, UR5, UR5 ;  /* 0x00000005000575e3 */ /* 0x000e640008000800 */
[----:B-1----:R-:W-:-:S04]  /*0140*/  PLOP3.LUT P0, PT, PT, PT, UP0, 0x80, 0x8 ;  /* 0x000000000008781c */ /* 0x002fc80003f0f008 */
[----:B------:R-:W-:-:S04]  /*0150*/  SEL R2, RZ, 0xffffffff, !P0 ;  /* 0xffffffffff027807 */ /* 0x000fc80004000000 */
[----:B------:R-:W-:Y:S01]  /*0160*/  ISETP.NE.AND P0, PT, R2, RZ, PT ;  /* 0x000000ff0200720c */ /* 0x000fe20003f05270 */
[----:B------:R-:W-:-:S12]  /*0170*/  IMAD.U32 R2, RZ, RZ, UR5 ;  /* 0x00000005ff027e24 */ /* 0x000fd8000f8e00ff */
[----:B------:R-:W-:Y:S05]  /*0180*/  @P0 BRA `(.L_x_3) ;  /* 0x0000000000240947 */ /* 0x000fea0003800000 */
.L_x_4:
[----:B------:R-:W-:Y:S05]  /*0190*/  NANOSLEEP 0x64 ;  /* 0x000000640000795d */ /* 0x000fea0003800000 */
[----:B------:R-:W-:-:S05]  /*01a0*/  UMOV UR5, 0x4 ;  /* 0x0000000400057882 */ /* 0x000fca0000000000 */
[----:B------:R-:W-:Y:S04]  /*01b0*/  DEPBAR.LE SB1, 0x36 ;  /* 0x00009d800000791a */ /* 0x000fe80000000000 */
[----:B------:R-:W1:Y:S02]  /*01c0*/  UTCATOMSWS.FIND_AND_SET.ALIGN UP0, UR5, UR5 ;  /* 0x00000005000575e3 */ /* 0x000e640008000800 */
[----:B-1----:R-:W-:-:S04]  /*01d0*/  PLOP3.LUT P0, PT, PT, PT, UP0, 0x80, 0x8 ;  /* 0x000000000008781c */ /* 0x002fc80003f0f008 */
[----:B------:R-:W-:-:S04]  /*01e0*/  SEL R2, RZ, 0xffffffff, !P0 ;  /* 0xffffffffff027807 */ /* 0x000fc80004000000 */
[----:B------:R-:W-:Y:S01]  /*01f0*/  ISETP.NE.AND P0, PT, R2, RZ, PT ;  /* 0x000000ff0200720c */ /* 0x000fe20003f05270 */
[----:B------:R-:W-:-:S12]  /*0200*/  IMAD.U32 R2, RZ, RZ, UR5 ;  /* 0x00000005ff027e24 */ /* 0x000fd8000f8e00ff */
[----:B------:R-:W-:Y:S05]  /*0210*/  @!P0 BRA `(.L_x_4) ;  /* 0xfffffffc00dc8947 */ /* 0x000fea000383ffff */
.L_x_3:
[C---:B------:R-:W-:Y:S01]  /*0220*/  IADD3 R4, PT, PT, R2.reuse, 0x10, RZ ;  /* 0x0000001002047810 */ /* 0x040fe20007ffe0ff */
[----:B------:R-:W-:Y:S01]  /*0230*/  UMOV UR5, 0x50 ;  /* 0x0000005000057882 */ /* 0x000fe20000000000 */
[----:B------:R-:W-:Y:S01]  /*0240*/  SHF.L.U32 R3, R3, R2, RZ ;  /* 0x0000000203037219 */ /* 0x000fe200000006ff */
[----:B------:R-:W-:Y:S01]  /*0250*/  ULEA UR5, UR6, UR5, 0x18 ;  /* 0x0000000506057291 */ /* 0x000fe2000f8ec0ff */
[----:B------:R-:W-:Y:S01]  /*0260*/  SHF.L.U32 R4, R5, R4, RZ ;  /* 0x0000000405047219 */ /* 0x000fe200000006ff */
[----:B------:R-:W-:-:S03]  /*0270*/  IMAD.SHL.U32 R2, R2, 0x20, RZ ;  /* 0x0000002002027824 */ /* 0x000fc600078e00ff */
[----:B------:R-:W-:-:S05]  /*0280*/  LOP3.LUT R3, R4, R3, RZ, 0xfc, !PT ;  /* 0x0000000304037212 */ /* 0x000fca00078efcff */
[----:B------:R1:W-:Y:S04]  /*0290*/  ATOMS.OR RZ, [UR5], R3 ;  /* 0x00000003ffff798c */ /* 0x0003e8000b000005 */
[----:B------:R1:W-:Y:S01]  /*02a0*/  STS [UR4], R2 ;  /* 0x00000002ff007988 */ /* 0x0003e20008000804 */
[----:B------:R-:W-:Y:S05]  /*02b0*/  BRA `(.L_x_2) ;  /* 0x0000000000107947 */ /* 0x000fea0003800000 */
.L_x_1:
[----:B------:R-:W-:-:S05]  /*02c0*/  IMAD.MOV.U32 R2, RZ, RZ, -0x1 ;  /* 0xffffffffff027424 */ /* 0x000fca00078e00ff */
[----:B------:R1:W-:Y:S02]  /*02d0*/  STS [UR4], R2 ;  /* 0x00000002ff007988 */ /* 0x0003e40008000804 */
[----:B-1----:R-:W-:-:S07]  /*02e0*/  MOV R2, 0x300 ;  /* 0x0000030000027802 */ /* 0x002fce0000000f00 */
[----:B0-----:R-:W-:Y:S05]  /*02f0*/  CALL.REL.NOINC `($__internal_1_$__cuda_sm10x_tcgen05_guardrail_trap_phase_invalid_during_alloc) ;  /* 0x0000004000107944 */ /* 0x001fea0003c00000 */
.L_x_2:
[----:B------:R-:W-:Y:S05]  /*0300*/  WARPSYNC.ALL ;  /* 0x0000000000007948 */ /* 0x000fea0003800000 */
[----:B------:R-:W-:Y:S01]  /*0310*/  NOP ;  /* 0x0000000000007918 */ /* 0x000fe20000000000 */
.L_x_0:
[----:B-1----:R-:W1:Y:S01]  /*0320*/  S2R R2, SR_CTAID.X ;  /* 0x0000000000027919 */ /* 0x002e620000002500 */
[----:B------:R-:W2:Y:S01]  /*0330*/  S2UR UR9, SR_CTAID.Y ;  /* 0x00000000000979c3 */ /* 0x000ea20000002600 */
[----:B------:R-:W2:Y:S01]  /*0340*/  LDCU.64 UR4, c[0x0][0x3b0] ;  /* 0x00007600ff0477ac */ /* 0x000ea20008000a00 */
[----:B------:R-:W-:Y:S02]  /*0350*/  LOP3.LUT R13, R0, 0x3f, RZ, 0xc0, !PT ;  /* 0x0000003f000d7812 */ /* 0x000fe400078ec0ff */
[----:B------:R-:W-:Y:S01]  /*0360*/  SHF.R.U32.HI R14, RZ, 0x6, R0 ;  /* 0x00000006ff0e7819 */ /* 0x000fe20000011600 */
[----:B------:R-:W-:Y:S01]  /*0370*/  UMOV UR12, 0x400 ;  /* 0x00000400000c7882 */ /* 0x000fe20000000000 */
[----:B------:R-:W3:Y:S02]  /*0380*/  LDCU.64 UR30, c[0x0][0x358] ;  /* 0x00006b00ff1e77ac */ /* 0x000ee40008000a00 */
[----:B------:R-:W4:Y:S01]  /*0390*/  LDC R36, c[0x0][0x3b8] ;  /* 0x0000ee00ff247b82 */ /* 0x000f220000000800 */
[----:B------:R-:W-:-:S07]  /*03a0*/  SGXT.U32 R14, R14, 0x2 ;  /* 0x000000020e0e781a */ /* 0x000fce0000000000 */
[----:B------:R-:W0:Y:S08]  /*03b0*/  S2UR UR6, SR_CgaCtaId ;  /* 0x00000000000679c3 */ /* 0x000e300000008800 */
[----:B------:R-:W3:Y:S01]  /*03c0*/  LDC.64 R32, c[0x0][0x380] ;  /* 0x0000e000ff207b82 */ /* 0x000ee20000000a00 */
[----:B--2---:R-:W-:-:S04]  /*03d0*/  UIMAD UR4, UR9, UR4, URZ ;  /* 0x00000004090472a4 */ /* 0x004fc8000f8e02ff */
[----:B------:R-:W-:Y:S01]  /*03e0*/  USHF.L.U32 UR7, UR4, 0x1, URZ ;  /* 0x0000000104077899 */ /* 0x000fe200080006ff */
[----:B-1----:R-:W-:Y:S02]  /*03f0*/  IMAD R2, R2, 0x40, R13 ;  /* 0x0000004002027824 */ /* 0x002fe400078e020d */
[----:B----4-:R-:W-:Y:S02]  /*0400*/  IMAD R7, R14, R36, RZ ;  /* 0x000000240e077224 */ /* 0x010fe400078e02ff */
[----:B------:R-:W-:Y:S01]  /*0410*/  IMAD R3, R2, UR5, RZ ;  /* 0x0000000502037c24 */ /* 0x000fe2000f8e02ff */
[----:B------:R-:W-:-:S03]  /*0420*/  UIMAD.WIDE UR4, UR4, 0x2, URZ ;  /* 0x00000002040478a5 */ /* 0x000fc6000f8e02ff */
[C---:B------:R-:W-:Y:S01]  /*0430*/  IMAD.SHL.U32 R5, R3.reuse, 0x2, RZ ;  /* 0x0000000203057824 */ /* 0x040fe200078e00ff */
[----:B0-----:R-:W-:Y:S01]  /*0440*/  ULEA UR12, UR6, UR12, 0x18 ;  /* 0x0000000c060c7291 */ /* 0x001fe2000f8ec0ff */
[----:B------:R-:W-:Y:S01]  /*0450*/  BAR.SYNC.DEFER_BLOCKING 0x0 ;  /* 0x0000000000007b1d */ /* 0x000fe20000010000 */
[----:B------:R-:W-:Y:S01]  /*0460*/  IMAD.HI R4, R3, 0x2, RZ ;  /* 0x0000000203047827 */ /* 0x000fe200078e02ff */
[----:B------:R-:W-:-:S04]  /*0470*/  LEA R3, R36, R7, 0x2 ;  /* 0x0000000724037211 */ /* 0x000fc800078e10ff */
[----:B------:R-:W0:Y:S01]  /*0480*/  LDCU UR4, c[0x0][0x3c8] ;  /* 0x00007900ff0477ac */ /* 0x000e220008000800 */
[----:B---3--:R-:W-:Y:S01]  /*0490*/  IADD3 R32, P0, P2, R5, UR7, R32 ;  /* 0x0000000705207c10 */ /* 0x008fe2000fa1e020 */
[----:B------:R-:W-:-:S03]  /*04a0*/  IMAD R8, R36, 0x4, R3 ;  /* 0x0000000424087824 */ /* 0x000fc600078e0203 */
[----:B------:R-:W-:Y:S01]  /*04b0*/  IADD3.X R34, PT, PT, R4, UR5, R33, P0, P2 ;  /* 0x0000000504227c10 */ /* 0x000fe200087e4421 */
[----:B------:R-:W-:Y:S01]  /*04c0*/  IMAD R9, R36, 0x4, R8 ;  /* 0x0000000424097824 */ /* 0x000fe200078e0208 */
[CC--:B------:R-:W-:Y:S02]  /*04d0*/  LEA R4, P0, R7.reuse, R32.reuse, 0x1 ;  /* 0x0000002007047211 */ /* 0x0c0fe400078008ff */
[----:B------:R-:W-:Y:S02]  /*04e0*/  LEA R6, P2, R8, R32, 0x1 ;  /* 0x0000002008067211 */ /* 0x000fe400078408ff */
[----:B------:R-:W-:Y:S02]  /*04f0*/  LEA.HI.X.SX32 R5, R7, R34, 0x1, P0 ;  /* 0x0000002207057211 */ /* 0x000fe400000f0eff */
[C---:B------:R-:W-:Y:S01]  /*0500*/  LEA R10, P0, R3.reuse, R32, 0x1 ;  /* 0x00000020030a7211 */ /* 0x040fe200078008ff */
[----:B------:R-:W1:Y:S01]  /*0510*/  LDS R30, [UR12] ;  /* 0x0000000cff1e7984 */ /* 0x000e620008000800 */
[----:B------:R-:W-:Y:S01]  /*0520*/  IMAD R12, R36, 0x4, R9 ;  /* 0x00000004240c7824 */ /* 0x000fe200078e0209 */
[-C--:B------:R-:W-:Y:S01]  /*0530*/  LEA.HI.X.SX32 R7, R8, R34.reuse, 0x1, P2 ;  /* 0x0000002208077211 */ /* 0x080fe200010f0eff */
[----:B------:R-:W-:Y:S01]  /*0540*/  BAR.SYNC.DEFER_BLOCKING 0x0 ;  /* 0x0000000000007b1d */ /* 0x000fe20000010000 */
[----:B------:R-:W-:-:S02]  /*0550*/  LEA.HI.X.SX32 R11, R3, R34, 0x1, P0 ;  /* 0x00000022030b7211 */ /* 0x000fc400000f0eff */
[----:B------:R-:W-:Y:S01]  /*0560*/  LEA R16, P0, R9, R32, 0x1 ;  /* 0x0000002009107211 */ /* 0x000fe200078008ff */
[----:B------:R-:W-:-:S03]  /*0570*/  IMAD R15, R36, 0x4, R12 ;  /* 0x00000004240f7824 */ /* 0x000fc600078e020c */
[----:B------:R-:W-:Y:S02]  /*0580*/  LEA.HI.X.SX32 R17, R9, R34, 0x1, P0 ;  /* 0x0000002209117211 */ /* 0x000fe400000f0eff */
[----:B------:R-:W-:-:S04]  /*0590*/  LEA R8, P0, R12, R32, 0x1 ;  /* 0x000000200c087211 */ /* 0x000fc800078008ff */
[----:B------:R-:W-:Y:S02]  /*05a0*/  LEA.HI.X.SX32 R9, R12, R34, 0x1, P0 ;  /* 0x000000220c097211 */ /* 0x000fe400000f0eff */
[----:B------:R-:W-:Y:S02]  /*05b0*/  LEA R12, R36, R15, 0x2 ;  /* 0x0000000f240c7211 */ /* 0x000fe400078e10ff */
[----:B------:R-:W-:-:S03]  /*05c0*/  LEA R18, P0, R15, R32, 0x1 ;  /* 0x000000200f127211 */ /* 0x000fc600078008ff */
[----:B------:R-:W-:Y:S01]  /*05d0*/  IMAD R23, R36, 0x4, R12 ;  /* 0x0000000424177824 */ /* 0x000fe200078e020c */
[----:B------:R-:W-:Y:S01]  /*05e0*/  LEA.HI.X.SX32 R19, R15, R34, 0x1, P0 ;  /* 0x000000220f137211 */ /* 0x000fe200000f0eff */
[----:B------:R2:W5:Y:S03]  /*05f0*/  LDG.E.U16 R3, desc[UR30][R10.64] ;  /* 0x0000001e0a037981 */ /* 0x000566000c1e1500 */
[CC--:B------:R-:W-:Y:S02]  /*0600*/  LEA R22, P0, R23.reuse, R32.reuse, 0x1 ;  /* 0x0000002017167211 */ /* 0x0c0fe400078008ff */
[----:B------:R-:W-:Y:S01]  /*0610*/  LEA R20, P2, R12, R32, 0x1 ;  /* 0x000000200c147211 */ /* 0x000fe200078408ff */
[----:B------:R-:W5:Y:S04]  /*0620*/  LDG.E.U16 R8, desc[UR30][R8.64] ;  /* 0x0000001e08087981 */ /* 0x000f68000c1e1500 */
[----:B------:R-:W5:Y:S01]  /*0630*/  LDG.E.U16 R6, desc[UR30][R6.64] ;  /* 0x0000001e06067981 */ /* 0x000f62000c1e1500 */
[----:B--2---:R-:W-:Y:S01]  /*0640*/  IMAD R11, R36, 0x4, R23 ;  /* 0x00000004240b7824 */ /* 0x004fe200078e0217 */
[----:B------:R-:W-:-:S02]  /*0650*/  LEA.HI.X.SX32 R23, R23, R34, 0x1, P0 ;  /* 0x0000002217177211 */ /* 0x000fc400000f0eff */
[----:B------:R-:W5:Y:S01]  /*0660*/  LDG.E.U16 R4, desc[UR30][R4.64] ;  /* 0x0000001e04047981 */ /* 0x000f62000c1e1500 */
[----:B------:R-:W-:Y:S01]  /*0670*/  LEA.HI.X.SX32 R21, R12, R34, 0x1, P2 ;  /* 0x000000220c157211 */ /* 0x000fe200010f0eff */
[C---:B------:R-:W-:Y:S01]  /*0680*/  IMAD R12, R36.reuse, 0x4, R11 ;  /* 0x00000004240c7824 */ /* 0x040fe200078e020b */
[C---:B------:R-:W-:Y:S01]  /*0690*/  LEA R24, P0, R11.reuse, R32, 0x1 ;  /* 0x000000200b187211 */ /* 0x040fe200078008ff */
[----:B------:R-:W5:Y:S03]  /*06a0*/  LDG.E.U16 R9, desc[UR30][R22.64] ;  /* 0x0000001e16097981 */ /* 0x000f66000c1e1500 */
[----:B------:R-:W-:Y:S01]  /*06b0*/  LEA.HI.X.SX32 R25, R11, R34, 0x1, P0 ;  /* 0x000000220b197211 */ /* 0x000fe200000f0eff */
[C---:B------:R-:W-:Y:S01]  /*06c0*/  IMAD R11, R36.reuse, 0x4, R12 ;  /* 0x00000004240b7824 */ /* 0x040fe200078e020c */
[----:B------:R2:W5:Y:S04]  /*06d0*/  LDG.E.U16 R10, desc[UR30][R20.64] ;  /* 0x0000001e140a7981 */ /* 0x000568000c1e1500 */
[----:B------:R-:W-:Y:S01]  /*06e0*/  LEA R15, R36, R11, 0x2 ;  /* 0x0000000b240f7211 */ /* 0x000fe200078e10ff */
[----:B------:R3:W5:Y:S01]  /*06f0*/  LDG.E.U16 R7, desc[UR30][R18.64] ;  /* 0x0000001e12077981 */ /* 0x000762000c1e1500 */
[----:B------:R-:W-:-:S03]  /*0700*/  LEA R26, P0, R12, R32, 0x1 ;  /* 0x000000200c1a7211 */ /* 0x000fc600078008ff */
[----:B------:R4:W5:Y:S01]  /*0710*/  LDG.E.U16 R5, desc[UR30][R16.64] ;  /* 0x0000001e10057981 */ /* 0x000962000c1e1500 */
[----:B--2---:R-:W-:Y:S01]  /*0720*/  IMAD R21, R36, 0x4, R15 ;  /* 0x0000000424157824 */ /* 0x004fe200078e020f */
[----:B------:R-:W-:Y:S02]  /*0730*/  LEA.HI.X.SX32 R27, R12, R34, 0x1, P0 ;  /* 0x000000220c1b7211 */ /* 0x000fe400000f0eff */
[----:B------:R2:W5:Y:S01]  /*0740*/  LDG.E.U16 R12, desc[UR30][R24.64] ;  /* 0x0000001e180c7981 */ /* 0x000562000c1e1500 */
[----:B------:R-:W-:Y:S01]  /*0750*/  IMAD R23, R36, 0x4, R21 ;  /* 0x0000000424177824 */ /* 0x000fe200078e0215 */
[----:B---3--:R-:W-:-:S03]  /*0760*/  LEA R18, P0, R15, R32, 0x1 ;  /* 0x000000200f127211 */ /* 0x008fc600078008ff */
[C---:B------:R-:W-:Y:S01]  /*0770*/  IMAD R28, R36.reuse, 0x4, R23 ;  /* 0x00000004241c7824 */ /* 0x040fe200078e0217 */
[----:B------:R-:W-:Y:S02]  /*0780*/  LEA.HI.X.SX32 R19, R15, R34, 0x1, P0 ;  /* 0x000000220f137211 */ /* 0x000fe400000f0eff */
[-C--:B------:R-:W-:Y:S01]  /*0790*/  LEA R20, P0, R21, R32.reuse, 0x1 ;  /* 0x0000002015147211 */ /* 0x080fe200078008ff */
[----:B------:R-:W-:Y:S02]  /*07a0*/  IMAD R29, R36, 0x4, R28 ;  /* 0x00000004241d7824 */ /* 0x000fe400078e021c */
[----:B------:R-:W3:Y:S01]  /*07b0*/  LDC.64 R36, c[0x0][0x3c0] ;  /* 0x0000f000ff247b82 */ /* 0x000ee20000000a00 */
[----:B----4-:R-:W-:Y:S01]  /*07c0*/  LEA R16, P2, R11, R32, 0x1 ;  /* 0x000000200b107211 */ /* 0x010fe200078408ff */
[----:B------:R-:W5:Y:S01]  /*07d0*/  LDG.E.U16 R15, desc[UR30][R18.64] ;  /* 0x0000001e120f7981 */ /* 0x000f62000c1e1500 */
[----:B------:R-:W-:Y:S02]  /*07e0*/  LEA.HI.X.SX32 R21, R21, R34, 0x1, P0 ;  /* 0x0000002215157211 */ /* 0x000fe400000f0eff */
[----:B------:R-:W-:-:S02]  /*07f0*/  LEA R22, P0, R23, R32, 0x1 ;  /* 0x0000002017167211 */ /* 0x000fc400078008ff */
[-C--:B------:R-:W-:Y:S02]  /*0800*/  LEA.HI.X.SX32 R17, R11, R34.reuse, 0x1, P2 ;  /* 0x000000220b117211 */ /* 0x080fe400010f0eff */
[----:B------:R4:W5:Y:S01]  /*0810*/  LDG.E.U16 R11, desc[UR30][R26.64] ;  /* 0x0000001e1a0b7981 */ /* 0x000962000c1e1500 */
[----:B------:R-:W-:Y:S02]  /*0820*/  LEA.HI.X.SX32 R23, R23, R34, 0x1, P0 ;  /* 0x0000002217177211 */ /* 0x000fe400000f0eff */
[CC--:B--2---:R-:W-:Y:S01]  /*0830*/  LEA R24, P2, R28.reuse, R32.reuse, 0x1 ;  /* 0x000000201c187211 */ /* 0x0c4fe200078408ff */
[----:B------:R0:W5:Y:S01]  /*0840*/  LDG.E.U16 R16, desc[UR30][R16.64] ;  /* 0x0000001e10107981 */ /* 0x000162000c1e1500 */
[C---:B----4-:R-:W-:Y:S02]  /*0850*/  LEA R26, P0, R29.reuse, R32, 0x1 ;  /* 0x000000201d1a7211 */ /* 0x050fe400078008ff */
[-C--:B------:R-:W-:Y:S02]  /*0860*/  LEA.HI.X.SX32 R25, R28, R34.reuse, 0x1, P2 ;  /* 0x000000221c197211 */ /* 0x080fe400010f0eff */
[----:B------:R-:W-:Y:S01]  /*0870*/  LEA.HI.X.SX32 R27, R29, R34, 0x1, P0 ;  /* 0x000000221d1b7211 */ /* 0x000fe200000f0eff */
[----:B---3--:R-:W-:Y:S01]  /*0880*/  IMAD R18, R14, R37, RZ ;  /* 0x000000250e127224 */ /* 0x008fe200078e02ff */
[----:B------:R-:W2:Y:S01]  /*0890*/  LDC.64 R34, c[0x0][0x388] ;  /* 0x0000e200ff227b82 */ /* 0x000ea20000000a00 */
[----:B------:R3:W5:Y:S01]  /*08a0*/  LDG.E.U16 R28, desc[UR30][R20.64] ;  /* 0x0000001e141c7981 */ /* 0x000762000c1e1500 */
[----:B0-----:R-:W-:-:S02]  /*08b0*/  IMAD R17, R13, UR4, RZ ;  /* 0x000000040d117c24 */ /* 0x001fc4000f8e02ff */
[----:B------:R-:W-:Y:S01]  /*08c0*/  IMAD R36, R36, UR9, RZ ;  /* 0x0000000924247c24 */ /* 0x000fe2000f8e02ff */
[----:B------:R0:W5:Y:S01]  /*08d0*/  LDG.E.U16 R29, desc[UR30][R22.64] ;  /* 0x0000001e161d7981 */ /* 0x000162000c1e1500 */
[----:B------:R-:W-:-:S03]  /*08e0*/  SHF.R.U32.HI R19, RZ, 0x5, R0 ;  /* 0x00000005ff137819 */ /* 0x000fc60000011600 */
[----:B------:R4:W5:Y:S01]  /*08f0*/  LDG.E.U16 R32, desc[UR30][R24.64] ;  /* 0x0000001e18207981 */ /* 0x000962000c1e1500 */
[----:B---3--:R-:W-:Y:S01]  /*0900*/  IMAD R20, R37, 0x4, R18 ;  /* 0x0000000425147824 */ /* 0x008fe200078e0212 */
[----:B------:R-:W-:Y:S01]  /*0910*/  SHF.L.U32 R14, R17, 0x1, RZ ;  /* 0x00000001110e7819 */ /* 0x000fe200000006ff */
[----:B------:R-:W-:Y:S01]  /*0920*/  IMAD.SHL.U32 R13, R36, 0x2, RZ ;  /* 0x00000002240d7824 */ /* 0x000fe200078e00ff */
[----:B------:R3:W5:Y:S01]  /*0930*/  LDG.E.U16 R27, desc[UR30][R26.64] ;  /* 0x0000001e1a1b7981 */ /* 0x000762000c1e1500 */
[----:B0-----:R-:W-:Y:S02]  /*0940*/  IMAD R22, R37, 0x4, R20 ;  /* 0x0000000425167824 */ /* 0x001fe400078e0214 */
[----:B------:R-:W-:-:S04]  /*0950*/  IMAD.HI R17, R17, 0x2, RZ ;  /* 0x0000000211117827 */ /* 0x000fc800078e02ff */
[C---:B----4-:R-:W-:Y:S02]  /*0960*/  IMAD R24, R37.reuse, 0x4, R22 ;  /* 0x0000000425187824 */ /* 0x050fe400078e0216 */
[----:B------:R-:W-:Y:S01]  /*0970*/  IMAD.HI R36, R36, 0x2, RZ ;  /* 0x0000000224247827 */ /* 0x000fe200078e02ff */
[----:B--2---:R-:W-:Y:S02]  /*0980*/  IADD3 R43, P0, P2, R14, R34, R13 ;  /* 0x000000220e2b7210 */ /* 0x004fe40007a1e00d */
[----:B------:R-:W-:Y:S01]  /*0990*/  LOP3.LUT R14, R0, 0xc0, RZ, 0xc0, !PT ;  /* 0x000000c0000e7812 */ /* 0x000fe200078ec0ff */
[----:B---3--:R-:W-:Y:S01]  /*09a0*/  IMAD R26, R37, 0x4, R24 ;  /* 0x00000004251a7824 */ /* 0x008fe200078e0218 */
[----:B------:R-:W-:Y:S02]  /*09b0*/  R2UR UR20, R19 ;  /* 0x00000000131472ca */ /* 0x000fe400000e0000 */
[----:B-1----:R-:W-:Y:S02]  /*09c0*/  R2UR UR13, R30 ;  /* 0x000000001e0d72ca */ /* 0x002fe400000e0000 */
[----:B------:R-:W-:-:S02]  /*09d0*/  IADD3.X R19, PT, PT, R17, R35, R36, P0, P2 ;  /* 0x0000002311137210 */ /* 0x000fc400007e4424 */
[C---:B------:R-:W-:Y:S02]  /*09e0*/  LEA R64, P0, R18.reuse, R43, 0x1 ;  /* 0x0000002b12407211 */ /* 0x040fe400078008ff */
[----:B------:R-:W-:Y:S01]  /*09f0*/  SHF.R.U32.HI R30, RZ, 0x2, R14 ;  /* 0x00000002ff1e7819 */ /* 0x000fe2000001160e */
[----:B------:R-:W-:Y:S01]  /*0a00*/  IMAD R14, R37, 0x4, R26 ;  /* 0x00000004250e7824 */ /* 0x000fe200078e021a */
[----:B------:R-:W-:-:S03]  /*0a10*/  LEA.HI.X.SX32 R65, R18, R19, 0x1, P0 ;  /* 0x0000001312417211 */ /* 0x000fc600000f0eff */
[C---:B------:R-:W-:Y:S01]  /*0a20*/  IMAD R18, R37.reuse, 0x4, R14 ;  /* 0x0000000425127824 */ /* 0x040fe200078e020e */
[-C--:B------:R-:W-:Y:S02]  /*0a30*/  LEA R62, P2, R20, R43.reuse, 0x1 ;  /* 0x0000002b143e7211 */ /* 0x080fe400078408ff */
[-C--:B------:R-:W-:Y:S01]  /*0a40*/  LEA R58, P0, R22, R43.reuse, 0x1 ;  /* 0x0000002b163a7211 */ /* 0x080fe200078008ff */
[----:B------:R-:W-:Y:S01]  /*0a50*/  IMAD R17, R37, 0x4, R18 ;  /* 0x0000000425117824 */ /* 0x000fe200078e0212 */
[----:B------:R-:W-:Y:S02]  /*0a60*/  LEA R56, P3, R24, R43, 0x1 ;  /* 0x0000002b18387211 */ /* 0x000fe400078608ff */
[-C--:B------:R-:W-:Y:S02]  /*0a70*/  LEA.HI.X.SX32 R63, R20, R19.reuse, 0x1, P2 ;  /* 0x00000013143f7211 */ /* 0x080fe400010f0eff */
[-C--:B------:R-:W-:Y:S02]  /*0a80*/  LEA.HI.X.SX32 R59, R22, R19.reuse, 0x1, P0 ;  /* 0x00000013163b7211 */ /* 0x080fe400000f0eff */
[----:B------:R-:W-:-:S02]  /*0a90*/  LEA.HI.X.SX32 R57, R24, R19, 0x1, P3 ;  /* 0x0000001318397211 */ /* 0x000fc400018f0eff */
[----:B------:R-:W-:Y:S02]  /*0aa0*/  SHF.L.U32 R13, R0, 0x1, RZ ;  /* 0x00000001000d7819 */ /* 0x000fe400000006ff */
[-C--:B------:R-:W-:Y:S02]  /*0ab0*/  LEA R54, P0, R26, R43.reuse, 0x1 ;  /* 0x0000002b1a367211 */ /* 0x080fe400078008ff */
[-C--:B------:R-:W-:Y:S02]  /*0ac0*/  LEA R52, P2, R14, R43.reuse, 0x1 ;  /* 0x0000002b0e347211 */ /* 0x080fe400078408ff */
[-C--:B------:R-:W-:Y:S02]  /*0ad0*/  LEA R50, P3, R18, R43.reuse, 0x1 ;  /* 0x0000002b12327211 */ /* 0x080fe400078608ff */
[----:B------:R-:W-:Y:S02]  /*0ae0*/  LEA R42, P4, R17, R43, 0x1 ;  /* 0x0000002b112a7211 */ /* 0x000fe400078808ff */
[----:B------:R-:W-:-:S02]  /*0af0*/  LEA.HI.X.SX32 R55, R26, R19, 0x1, P0 ;  /* 0x000000131a377211 */ /* 0x000fc400000f0eff */
[-C--:B------:R-:W-:Y:S02]  /*0b00*/  LEA.HI.X.SX32 R53, R14, R19.reuse, 0x1, P2 ;  /* 0x000000130e357211 */ /* 0x080fe400010f0eff */
[-C--:B------:R-:W-:Y:S02]  /*0b10*/  LEA.HI.X.SX32 R51, R18, R19.reuse, 0x1, P3 ;  /* 0x0000001312337211 */ /* 0x080fe400018f0eff */
[----:B------:R-:W-:Y:S02]  /*0b20*/  LEA.HI.X.SX32 R43, R17, R19, 0x1, P4 ;  /* 0x00000013112b7211 */ /* 0x000fe400020f0eff */
[----:B------:R-:W-:Y:S01]  /*0b30*/  LOP3.LUT R23, R30, 0x1fe, R13, 0x78, !PT ;  /* 0x000001fe1e177812 */ /* 0x000fe200078e780d */
[----:B------:R-:W-:Y:S06]  /*0b40*/  @P1 BRA `(.L_x_5) ;  /* 0x0000000000181947 */ /* 0x000fec0003800000 */
[----:B------:R-:W-:Y:S01]  /*0b50*/  ELECT P0, URZ, PT ;  /* 0x0000000000ff782f */ /* 0x000fe20003800000 */
[----:B------:R-:W-:Y:S01]  /*0b60*/  HFMA2 R14, -RZ, RZ, 0, 5.9604644775390625e-08 ;  /* 0x00000001ff0e7431 */ /* 0x000fe200000001ff */
[----:B------:R-:W-:Y:S01]  /*0b70*/  UMOV UR4, 0x40 ;  /* 0x0000004000047882 */ /* 0x000fe20000000000 */
[----:B------:R-:W-:Y:S01]  /*0b80*/  UVIRTCOUNT.DEALLOC.SMPOOL 0x80 ;  /* 0x000000800000784c */ /* 0x000fe20000000000 */
[----:B------:R-:W-:-:S09]  /*0b90*/  ULEA UR4, UR6, UR4, 0x18 ;  /* 0x0000000406047291 */ /* 0x000fd2000f8ec0ff */
[----:B------:R0:W-:Y:S03]  /*0ba0*/  @P0 STS.U8 [UR4], R14 ;  /* 0x0000000eff000988 */ /* 0x0001e60008000004 */
.L_x_5:
[----:B------:R-:W-:Y:S01]  /*0bb0*/  USHF.L.U32 UR4, UR20, 0x15, URZ ;  /* 0x0000001514047899 */ /* 0x000fe200080006ff */
[----:B------:R-:W-:Y:S01]  /*0bc0*/  LOP3.LUT R22, R23, 0x40, RZ, 0x3c, !PT ;  /* 0x0000004017167812 */ /* 0x000fe200078e3cff */
[----:B------:R-:W-:Y:S01]  /*0bd0*/  ULOP3.LUT UR26, UR20, 0x4, URZ, 0xc0, !UPT ;  /* 0x00000004141a7892 */ /* 0x000fe2000f8ec0ff */
[----:B------:R-:W-:Y:S01]  /*0be0*/  LOP3.LUT P2, RZ, R0, 0xff, RZ, 0xc0, !PT ;  /* 0x000000ff00ff7812 */ /* 0x000fe2000784c0ff */
[----:B------:R-:W-:Y:S01]  /*0bf0*/  ULOP3.LUT UR18, UR4, 0x600000, URZ, 0xc0, !UPT ;  /* 0x0060000004127892 */ /* 0x000fe2000f8ec0ff */
[----:B-----5:R1:W-:Y:S01]  /*0c00*/  STS.U16 [R23+UR12], R4 ;  /* 0x0000000417007988 */ /* 0x0203e2000800040c */
[----:B------:R-:W-:Y:S01]  /*0c10*/  UMOV UR5, 0x1 ;  /* 0x0000000100057882 */ /* 0x000fe20000000000 */
[----:B------:R-:W-:Y:S02]  /*0c20*/  UIADD3 UR17, UPT, UPT, UR12, 0x5000, URZ ;  /* 0x000050000c117890 */ /* 0x000fe4000fffe0ff */
[----:B------:R-:W-:Y:S01]  /*0c30*/  UIADD3 UR14, UPT, UPT, UR13, UR18, URZ ;  /* 0x000000120d0e7290 */ /* 0x000fe2000fffe0ff */
[----:B------:R2:W-:Y:S01]  /*0c40*/  STS.U16 [R23+UR12+0x400], R6 ;  /* 0x0004000617007988 */ /* 0x0005e2000800040c */
[----:B------:R-:W3:Y:S03]  /*0c50*/  LDCU UR22, c[0x0][0x3f0] ;  /* 0x00007e00ff1677ac */ /* 0x000ee60008000800 */
[----:B------:R4:W-:Y:S01]  /*0c60*/  STS.U16 [R23+UR12+0x800], R8 ;  /* 0x0008000817007988 */ /* 0x0009e2000800040c */
[----:B------:R-:W-:Y:S01]  /*0c70*/  ULEA UR14, UR26, UR14, 0x3 ;  /* 0x0000000e1a0e7291 */ /* 0x000fe2000f8e18ff */
[----:B-1----:R-:W-:Y:S01]  /*0c80*/  PRMT R4, RZ, 0x7610, R4 ;  /* 0x00007610ff047816 */ /* 0x002fe20000000004 */
[----:B------:R-:W-:Y:S01]  /*0c90*/  VOTEU.ALL UP0, P2 ;  /* 0x0000000000ff7886 */ /* 0x000fe20001000000 */
[----:B------:R1:W-:Y:S01]  /*0ca0*/  STS.U16 [R23+UR12+0xc00], R10 ;  /* 0x000c000a17007988 */ /* 0x0003e2000800040c */
[----:B------:R-:W-:Y:S01]  /*0cb0*/  VOTEU.ALL UP1, P2 ;  /* 0x0000000000ff7886 */ /* 0x000fe20001020000 */
[----:B--2---:R-:W-:-:S02]  /*0cc0*/  PRMT R6, RZ, 0x7610, R6 ;  /* 0x00007610ff067816 */ /* 0x004fc40000000006 */
[----:B------:R-:W-:Y:S01]  /*0cd0*/  STS.U16 [R23+UR12+0x1000], R12 ;  /* 0x0010000c17007988 */ /* 0x000fe2000800040c */
[----:B------:R-:W-:-:S04]  /*0ce0*/  @!UP0 UIADD3 UR6, UPT, UPT, -UR5, 0x100000, URZ ;  /* 0x0010000005068890 */ /* 0x000fc8000fffe1ff */
[----:B------:R-:W-:Y:S02]  /*0cf0*/  @!UP0 USHF.L.U32 UR7, UR6, 0xb, URZ ;  /* 0x0000000b06078899 */ /* 0x000fe400080006ff */
[----:B------:R-:W-:Y:S01]  /*0d00*/  @!UP0 USHF.L.U32 UR6, UR6, 0x1, URZ ;  /* 0x0000000106068899 */ /* 0x000fe200080006ff */
[----:B----4-:R-:W-:Y:S01]  /*0d10*/  PRMT R8, RZ, 0x7610, R8 ;  /* 0x00007610ff087816 */ /* 0x010fe20000000008 */
[----:B------:R-:W-:Y:S01]  /*0d20*/  STS.U16 [R23+UR12+0x1400], R16 ;  /* 0x0014001017007988 */ /* 0x000fe2000800040c */
[----:B-1----:R-:W-:-:S03]  /*0d30*/  PRMT R10, RZ, 0x7610, R10 ;  /* 0x00007610ff0a7816 */ /* 0x002fc6000000000a */
[----:B------:R-:W-:Y:S01]  /*0d40*/  STS.U16 [R23+UR12+0x1800], R28 ;  /* 0x0018001c17007988 */ /* 0x000fe2000800040c */
[----:B---3--:R-:W-:-:S03]  /*0d50*/  ISETP.LT.AND P3, PT, RZ, UR22, PT ;  /* 0x00000016ff007c0c */ /* 0x008fc6000bf61270 */
[----:B------:R-:W-:Y:S04]  /*0d60*/  STS.U16 [R23+UR12+0x1c00], R32 ;  /* 0x001c002017007988 */ /* 0x000fe8000800040c */
[----:B------:R1:W-:Y:S04]  /*0d70*/  STS.U16 [R22+UR12+0x200], R3 ;  /* 0x0002000316007988 */ /* 0x0003e8000800040c */
[----:B------:R2:W-:Y:S04]  /*0d80*/  STS.U16 [R22+UR12+0x600], R5 ;  /* 0x0006000516007988 */ /* 0x0005e8000800040c */
[----:B------:R3:W-:Y:S01]  /*0d90*/  STS.U16 [R22+UR12+0xa00], R7 ;  /* 0x000a000716007988 */ /* 0x0007e2000800040c */
[----:B-1----:R-:W-:-:S03]  /*0da0*/  PRMT R3, RZ, 0x7610, R3 ;  /* 0x00007610ff037816 */ /* 0x002fc60000000003 */
[----:B------:R1:W-:Y:S01]  /*0db0*/  STS.U16 [R22+UR12+0xe00], R9 ;  /* 0x000e000916007988 */ /* 0x0003e2000800040c */
[----:B--2---:R-:W-:-:S03]  /*0dc0*/  PRMT R5, RZ, 0x7610, R5 ;  /* 0x00007610ff057816 */ /* 0x004fc60000000005 */
[----:B------:R2:W-:Y:S01]  /*0dd0*/  STS.U16 [R22+UR12+0x1200], R11 ;  /* 0x0012000b16007988 */ /* 0x0005e2000800040c */
[----:B---3--:R-:W-:-:S03]  /*0de0*/  PRMT R7, RZ, 0x7610, R7 ;  /* 0x00007610ff077816 */ /* 0x008fc60000000007 */
[----:B------:R2:W-:Y:S01]  /*0df0*/  STS.U16 [R22+UR12+0x1600], R15 ;  /* 0x0016000f16007988 */ /* 0x0005e2000800040c */
[----:B-1----:R-:W-:-:S03]  /*0e00*/  PRMT R9, RZ, 0x7610, R9 ;  /* 0x00007610ff097816 */ /* 0x002fc60000000009 */
[----:B------:R2:W-:Y:S04]  /*0e10*/  STS.U16 [R22+UR12+0x1a00], R29 ;  /* 0x001a001d16007988 */ /* 0x0005e8000800040c */
[----:B------:R2:W-:Y:S01]  /*0e20*/  STS.U16 [R22+UR12+0x1e00], R27 ;  /* 0x001e001b16007988 */ /* 0x0005e2000800040c */
[----:B------:R-:W-:Y:S01]  /*0e30*/  STTM.16dp32bit_t0_t15.x16 tmem[UR14], RZ ;  /* 0x000000ff000079ed */ /* 0x000fe20008a0000e */
[----:B------:R-:W-:Y:S01]  /*0e40*/  STTM.16dp32bit_t16_t31.x16 tmem[UR14+0x10], RZ ;  /* 0x000010ff000079ed */ /* 0x000fe20008a2000e */
[----:B------:R-:W1:Y:S02]  /*0e50*/  FENCE.VIEW.ASYNC.T ;  /* 0x00000000000073c6 */ /* 0x000e640000000200 */
[----:B-1----:R-:W-:Y:S06]  /*0e60*/  BAR.SYNC.DEFER_BLOCKING 0x0 ;  /* 0x0000000000007b1d */ /* 0x002fec0000010000 */
[----:B------:R-:W1:Y:S02]  /*0e70*/  FENCE.VIEW.ASYNC.S ;  /* 0x00000000000073c6 */ /* 0x000e640000000000 */
[----:B-1----:R1:W3:Y:S02]  /*0e80*/  @!UP1 SYNCS.EXCH.64 URZ, [UR17], UR6 ;  /* 0x0000000611ff95b2 */ /* 0x0022e40008000100 */
[----:B---3--:R-:W-:Y:S06]  /*0e90*/  BAR.SYNC.DEFER_BLOCKING 0x0 ;  /* 0x0000000000007b1d */ /* 0x008fec0000010000 */
[----:B------:R-:W3:Y:S04]  /*0ea0*/  @P3 LDG.E.U16 R4, desc[UR30][R64.64] ;  /* 0x0000001e40043981 */ /* 0x000ee8000c1e1500 */
[----:B------:R-:W4:Y:S04]  /*0eb0*/  @P3 LDG.E.U16 R6, desc[UR30][R58.64] ;  /* 0x0000001e3a063981 */ /* 0x000f28000c1e1500 */
[----:B------:R-:W2:Y:S04]  /*0ec0*/  @P3 LDG.E.U16 R8, desc[UR30][R54.64] ;  /* 0x0000001e36083981 */ /* 0x000ea8000c1e1500 */
[----:B------:R-:W2:Y:S04]  /*0ed0*/  @P3 LDG.E.U16 R10, desc[UR30][R50.64] ;  /* 0x0000001e320a3981 */ /* 0x000ea8000c1e1500 */
[----:B------:R-:W2:Y:S04]  /*0ee0*/  @P3 LDG.E.U16 R3, desc[UR30][R62.64] ;  /* 0x0000001e3e033981 */ /* 0x000ea8000c1e1500 */
[----:B------:R-:W2:Y:S04]  /*0ef0*/  @P3 LDG.E.U16 R5, desc[UR30][R56.64] ;  /* 0x0000001e38053981 */ /* 0x000ea8000c1e1500 */
[----:B------:R-:W2:Y:S04]  /*0f00*/  @P3 LDG.E.U16 R7, desc[UR30][R52.64] ;  /* 0x0000001e34073981 */ /* 0x000ea8000c1e1500 */
[----:B------:R-:W2:Y:S01]  /*0f10*/  @P3 LDG.E.U16 R9, desc[UR30][R42.64] ;  /* 0x0000001e2a093981 */ /* 0x000ea2000c1e1500 */
[----:B-1----:R-:W-:-:S04]  /*0f20*/  @!UP0 UIADD3 UR6, UPT, UPT, -UR5, 0x100000, URZ ;  /* 0x0010000005068890 */ /* 0x002fc8000fffe1ff */
[----:B------:R-:W-:Y:S02]  /*0f30*/  @!UP0 USHF.L.U32 UR7, UR6, 0xb, URZ ;  /* 0x0000000b06078899 */ /* 0x000fe400080006ff */
[----:B------:R-:W-:Y:S01]  /*0f40*/  @!UP0 USHF.L.U32 UR6, UR6, 0x1, URZ ;  /* 0x0000000106068899 */ /* 0x000fe200080006ff */
[----:B------:R-:W-:Y:S01]  /*0f50*/  VOTEU.ALL UP1, P2 ;  /* 0x0000000000ff7886 */ /* 0x000fe20001020000 */
[----:B------:R-:W-:-:S04]  /*0f60*/  @!UP0 UIADD3 UR4, UPT, UPT, -UR5, 0x100000, URZ ;  /* 0x0010000005048890 */ /* 0x000fc8000fffe1ff */
[----:B------:R-:W-:Y:S02]  /*0f70*/  @!UP0 USHF.L.U32 UR5, UR4, 0xb, URZ ;  /* 0x0000000b04058899 */ /* 0x000fe400080006ff */
[----:B------:R-:W-:Y:S02]  /*0f80*/  @!UP0 USHF.L.U32 UR4, UR4, 0x1, URZ ;  /* 0x0000000104048899 */ /* 0x000fe400080006ff */
[----:B------:R-:W-:Y:S01]  /*0f90*/  UIADD3 UR15, UPT, UPT, UR13, 0x100000, URZ ;  /* 0x001000000d0f7890 */ /* 0x000fe2000fffe0ff */
[----:B------:R-:W-:Y:S01]  /*0fa0*/  ISETP.EQ.U32.AND P4, PT, RZ, UR20, P3 ;  /* 0x00000014ff007c0c */ /* 0x000fe20009f82070 */
[----:B------:R-:W-:Y:S02]  /*0fb0*/  UIADD3 UR8, UPT, UPT, UR12, 0x3000, URZ ;  /* 0x000030000c087890 */ /* 0x000fe4000fffe0ff */
[----:B------:R-:W-:-:S04]  /*0fc0*/  UIADD3 UR16, UPT, UPT, UR18, UR15, URZ ;  /* 0x0000000f12107290 */ /* 0x000fc8000fffe0ff */
[----:B------:R-:W-:Y:S01]  /*0fd0*/  ULEA UR16, UR26, UR16, 0x2 ;  /* 0x000000101a107291 */ /* 0x000fe2000f8e10ff */
[----:B------:R1:W0:Y:S01]  /*0fe0*/  @!UP1 SYNCS.EXCH.64 URZ, [UR12+0x5008], UR6 ;  /* 0x005008060cff95b2 */ /* 0x0002220008000100 */
[----:B------:R-:W-:Y:S01]  /*0ff0*/  VOTEU.ALL UP1, P2 ;  /* 0x0000000000ff7886 */ /* 0x000fe20001020000 */
[----:B---3--:R1:W-:Y:S04]  /*1000*/  STS.U16 [R23+UR12+0x2000], R4 ;  /* 0x0020000417007988 */ /* 0x0083e8000800040c */
[----:B----4-:R1:W-:Y:S04]  /*1010*/  STS.U16 [R23+UR12+0x2400], R6 ;  /* 0x0024000617007988 */ /* 0x0103e8000800040c */
[----:B--2---:R1:W-:Y:S04]  /*1020*/  STS.U16 [R23+UR12+0x2800], R8 ;  /* 0x0028000817007988 */ /* 0x0043e8000800040c */
[----:B------:R1:W-:Y:S04]  /*1030*/  STS.U16 [R23+UR12+0x2c00], R10 ;  /* 0x002c000a17007988 */ /* 0x0003e8000800040c */
[----:B------:R1:W-:Y:S04]  /*1040*/  STS.U16 [R22+UR12+0x2200], R3 ;  /* 0x0022000316007988 */ /* 0x0003e8000800040c */
[----:B------:R1:W-:Y:S04]  /*1050*/  STS.U16 [R22+UR12+0x2600], R5 ;  /* 0x0026000516007988 */ /* 0x0003e8000800040c */
[----:B------:R1:W-:Y:S04]  /*1060*/  STS.U16 [R22+UR12+0x2a00], R7 ;  /* 0x002a000716007988 */ /* 0x0003e8000800040c */
[----:B------:R1:W-:Y:S01]  /*1070*/  STS.U16 [R22+UR12+0x2e00], R9 ;  /* 0x002e000916007988 */ /* 0x0003e2000800040c */
[----:B0-----:R0:W-:Y:S06]  /*1080*/  MEMBAR.ALL.CTA ;  /* 0x0000000000007992 */ /* 0x0011ec0000008000 */
[----:B0-----:R-:W-:Y:S04]  /*1090*/  FENCE.VIEW.ASYNC.S ;  /* 0x00000000000073c6 */ /* 0x001fe80000000000 */
[----:B------:R-:W0:Y:S02]  /*10a0*/  FENCE.VIEW.ASYNC.S ;  /* 0x00000000000073c6 */ /* 0x000e240000000000 */
[----:B0-----:R1:W0:Y:S02]  /*10b0*/  @!UP1 SYNCS.EXCH.64 URZ, [UR12+0x3000], UR4 ;  /* 0x003000040cff95b2 */ /* 0x0012240008000100 */
[----:B0-----:R-:W-:Y:S06]  /*10c0*/  BAR.SYNC.DEFER_BLOCKING 0x0 ;  /* 0x0000000000007b1d */ /* 0x001fec0000010000 */
[----:B-1----:R-:W-:Y:S05]  /*10d0*/  @!P4 BRA `(.L_x_6) ;  /* 0x000000000084c947 */ /* 0x002fea0003800000 */
[----:B------:R-:W-:Y:S02]  /*10e0*/  UIADD3 UR4, UPT, UPT, UR12, 0x2000, URZ ;  /* 0x000020000c047890 */ /* 0x000fe4000fffe0ff */
[----:B------:R-:W-:Y:S02]  /*10f0*/  USHF.R.U32.HI UR6, URZ, 0x4, UR12 ;  /* 0x00000004ff067899 */ /* 0x000fe4000801160c */
[----:B------:R-:W-:Y:S02]  /*1100*/  USHF.R.U32.HI UR4, URZ, 0x4, UR4 ;  /* 0x00000004ff047899 */ /* 0x000fe40008011604 */
[----:B------:R-:W-:Y:S02]  /*1110*/  USGXT.U32 UR6, UR6, 0xe ;  /* 0x0000000e0606789a */ /* 0x000fe40008000000 */
[----:B------:R-:W-:Y:S02]  /*1120*/  USGXT.U32 UR10, UR4, 0xe ;  /* 0x0000000e040a789a */ /* 0x000fe40008000000 */
[----:B------:R-:W-:-:S02]  /*1130*/  UIADD3 UR36, UP1, UPT, UR6, 0x80, URZ ;  /* 0x0000008006247890 */ /* 0x000fc4000ff3e0ff */
[----:B------:R-:W-:Y:S01]  /*1140*/  UIADD3 UR38, UP2, UPT, UR10, 0x2, URZ ;  /* 0x000000020a267890 */ /* 0x000fe2000ff5e0ff */
[----:B------:R-:W-:Y:S01]  /*1150*/  UMOV UR4, URZ ;  /* 0x000000ff00047c82 */ /* 0x000fe20008000000 */
[----:B------:R-:W-:Y:S01]  /*1160*/  UMOV UR40, 0x0 ;  /* 0x0000000000287882 */ /* 0x000fe20000000000 */
[----:B------:R-:W-:Y:S02]  /*1170*/  UIADD3.X UR37, UPT, UPT, UR4, 0x40004040, URZ, UP1, !UPT ;  /* 0x4000404004257890 */ /* 0x000fe40008ffe4ff */
[----:B------:R-:W-:Y:S02]  /*1180*/  UIADD3.X UR39, UPT, UPT, UR4, 0x40004040, URZ, UP2, !UPT ;  /* 0x4000404004277890 */ /* 0x000fe400097fe4ff */
[----:B------:R-:W-:Y:S02]  /*1190*/  UIADD3.64 UR24, UPT, UPT, UR36, 0x80, URZ ;  /* 0x0000008024187897 */ /* 0x000fe4000fffe0ff */
[----:B------:R-:W-:Y:S02]  /*11a0*/  UIADD3.64 UR28, UPT, UPT, UR38, 0x2, URZ ;  /* 0x00000002261c7897 */ /* 0x000fe4000fffe0ff */
[----:B------:R-:W-:-:S02]  /*11b0*/  UIADD3.64 UR32, UPT, UPT, UR36, 0x100, URZ ;  /* 0x0000010024207897 */ /* 0x000fc4000fffe0ff */
[----:B------:R-:W-:Y:S01]  /*11c0*/  UIADD3.64 UR34, UPT, UPT, UR38, 0x4, URZ ;  /* 0x0000000426227897 */ /* 0x000fe2000fffe0ff */
[----:B------:R-:W-:Y:S01]  /*11d0*/  UMOV UR41, 0x4088490 ;  /* 0x0408849000297882 */ /* 0x000fe20000000000 */
[----:B------:R-:W-:Y:S01]  /*11e0*/  UMOV UR7, 0x40004040 ;  /* 0x4000404000077882 */ /* 0x000fe20000000000 */
[----:B------:R-:W-:Y:S01]  /*11f0*/  UMOV UR11, 0x40004040 ;  /* 0x40004040000b7882 */ /* 0x000fe20000000000 */
[----:B------:R-:W-:Y:S01]  /*1200*/  UMOV UR42, 0x0 ;  /* 0x00000000002a7882 */ /* 0x000fe20000000000 */
[----:B------:R-:W-:Y:S01]  /*1210*/  UMOV UR43, 0x4088490 ;  /* 0x04088490002b7882 */ /* 0x000fe20000000000 */
[----:B------:R-:W-:Y:S01]  /*1220*/  UMOV UR44, 0x0 ;  /* 0x00000000002c7882 */ /* 0x000fe20000000000 */
[----:B------:R-:W-:Y:S01]  /*1230*/  UMOV UR45, 0x4088490 ;  /* 0x04088490002d7882 */ /* 0x000fe20000000000 */
[----:B------:R-:W-:Y:S01]  /*1240*/  UMOV UR4, UR8 ;  /* 0x0000000800047c82 */ /* 0x000fe20008000000 */
[----:B------:R-:W-:Y:S01]  /*1250*/  UMOV UR5, URZ ;  /* 0x000000ff00057c82 */ /* 0x000fe20008000000 */
[----:B------:R0:W-:Y:S01]  /*1260*/  UTCHMMA gdesc[UR6], gdesc[UR10], tmem[UR15], tmem[UR40], idesc[UR41], !UPT ;  /* 0x00ff280a060075ea */ /* 0x0001e2000f80000f */
[----:B------:R-:W-:Y:S01]  /*1270*/  UMOV UR46, 0x0 ;  /* 0x00000000002e7882 */ /* 0x000fe20000000000 */
[----:B------:R-:W-:Y:S01]  /*1280*/  UMOV UR47, 0x4088490 ;  /* 0x04088490002f7882 */ /* 0x000fe20000000000 */
[----:B------:R0:W-:Y:S01]  /*1290*/  UTCHMMA gdesc[UR36], gdesc[UR38], tmem[UR15], tmem[UR42], idesc[UR43], UPT ;  /* 0x00ff2a26240075ea */ /* 0x0001e2000b80000f */
[----:B------:R-:W-:Y:S01]  /*12a0*/  UMOV UR4, UR4 ;  /* 0x0000000400047c82 */ /* 0x000fe20008000000 */
[----:B------:R0:W-:Y:S01]  /*12b0*/  UTCHMMA gdesc[UR24], gdesc[UR28], tmem[UR15], tmem[UR44], idesc[UR45], UPT ;  /* 0x00ff2c1c180075ea */ /* 0x0001e2000b80000f */
[----:B------:R0:W-:Y:S01]  /*12c0*/  UTCHMMA gdesc[UR32], gdesc[UR34], tmem[UR15], tmem[UR46], idesc[UR47], UPT ;  /* 0x00ff2e22200075ea */ /* 0x0001e2000b80000f */
[----:B------:R0:W-:Y:S01]  /*12d0*/  UTCBAR [UR4], URZ ;  /* 0x000000ff040073e9 */ /* 0x0001e200080000ff */
[----:B------:R-:W-:Y:S01]  /*12e0*/  NOP ;  /* 0x0000000000007918 */ /* 0x000fe20000000000 */
.L_x_6:
[----:B------:R-:W-:Y:S05]  /*12f0*/  @!P3 BRA `(.L_x_7) ;  /* 0x000000000008b947 */ /* 0x000fea0003800000 */
[----:B------:R-:W1:Y:S02]  /*1300*/  SYNCS.PHASECHK.TRANS64.TRYWAIT P0, [UR12+0x3000], RZ ;  /* 0x003000ffff0075a7 */ /* 0x000e64000800110c */
[----:B-1----:R-:W-:Y:S05]  /*1310*/  @!P0 BRA `(.L_x_8) ;  /* 0x0000002c00cc8947 */ /* 0x002fea0003800000 */
.L_x_7:
[----:B------:R-:W-:Y:S01]  /*1320*/  BAR.SYNC.DEFER_BLOCKING 0x0 ;  /* 0x0000000000007b1d */ /* 0x000fe20000010000 */
[----:B------:R-:W-:Y:S02]  /*1330*/  PRMT R46, RZ, 0x7610, R46 ;  /* 0x00007610ff2e7816 */ /* 0x000fe4000000002e */
[----:B------:R-:W-:Y:S02]  /*1340*/  PRMT R48, RZ, 0x7610, R48 ;  /* 0x00007610ff307816 */ /* 0x000fe40000000030 */
[----:B------:R-:W-:Y:S01]  /*1350*/  PRMT R60, RZ, 0x7610, R60 ;  /* 0x00007610ff3c7816 */ /* 0x000fe2000000003c */
[----:B0-----:R-:W0:Y:S02]  /*1360*/  LDCU UR6, c[0x0][0x3a8] ;  /* 0x00007500ff0677ac */ /* 0x001e240008000800 */
[----:B------:R-:W1:Y:S01]  /*1370*/  LDC.64 R18, c[0x0][0x390] ;  /* 0x0000e400ff127b82 */ /* 0x000e620000000a00 */
[----:B------:R-:W-:Y:S01]  /*1380*/  LDTM.16dp32bit_t0_t15.x8 R4, tmem[UR16] ;  /* 0x00000010000479ee */ /* 0x000fe20008980000 */
[----:B------:R-:W0:Y:S01]  /*1390*/  LDTM.16dp32bit_t16_t31.x8 R4, tmem[UR16+0x8] ;  /* 0x00000810000479ee */ /* 0x000e2200089a0000 */
[----:B------:R-:W-:Y:S01]  /*13a0*/  PRMT R66, RZ, 0x7610, R66 ;  /* 0x00007610ff427816 */ /* 0x000fe20000000042 */
[----:B------:R-:W2:Y:S01]  /*13b0*/  LDCU.64 UR10, c[0x0][0x3d0] ;  /* 0x00007a00ff0a77ac */ /* 0x000ea20008000a00 */
[----:B------:R-:W-:-:S03]  /*13c0*/  PRMT R68, RZ, 0x7610, R68 ;  /* 0x00007610ff447816 */ /* 0x000fc60000000044 */
[----:B------:R-:W3:Y:S01]  /*13d0*/  LDC R27, c[0x0][0x3d8] ;  /* 0x0000f600ff1b7b82 */ /* 0x000ee20000000800 */
[----:B------:R-:W4:Y:S01]  /*13e0*/  @!P2 SYNCS.CCTL.IV [UR12+0x3000] ;  /* 0x00300000ff00a9b1 */ /* 0x000f22000800000c */
[----:B------:R-:W-:Y:S01]  /*13f0*/  NOP ;  /* 0x0000000000007918 */ /* 0x000fe20000000000 */
[----:B--2---:R-:W-:Y:S01]  /*1400*/  UIMAD UR10, UR9, UR10, URZ ;  /* 0x0000000a090a72a4 */ /* 0x004fe2000f8e02ff */
[----:B0-----:R-:W-:Y:S01]  /*1410*/  FMUL R3, R4, UR6 ;  /* 0x0000000604037c20 */ /* 0x001fe20008400000 */
[----:B------:R-:W-:Y:S01]  /*1420*/  FMUL R14, R5, UR6 ;  /* 0x00000006050e7c20 */ /* 0x000fe20008400000 */
[----:B------:R-:W-:Y:S01]  /*1430*/  FMUL R15, R6, UR6 ;  /* 0x00000006060f7c20 */ /* 0x000fe20008400000 */
[----:B------:R-:W-:Y:S01]  /*1440*/  FMUL R16, R7, UR6 ;  /* 0x0000000607107c20 */ /* 0x000fe20008400000 */
[----:B------:R-:W-:Y:S01]  /*1450*/  FMUL R17, R8, UR6 ;  /* 0x0000000608117c20 */ /* 0x000fe20008400000 */
[----:B------:R-:W-:Y:S02]  /*1460*/  USHF.L.U32 UR4, UR10, 0x1, URZ ;  /* 0x000000010a047899 */ /* 0x000fe400080006ff */
[----:B------:R-:W-:Y:S01]  /*1470*/  FMNMX3 R14, R3, R14, R15, !PT ;  /* 0x0000000e030e7276 */ /* 0x000fe2000780000f */
[----:B------:R-:W-:Y:S01]  /*1480*/  FMUL R3, R9, UR6 ;  /* 0x0000000609037c20 */ /* 0x000fe20008400000 */
[----:B------:R-:W-:-:S02]  /*1490*/  FMUL R15, R11, UR6 ;  /* 0x000000060b0f7c20 */ /* 0x000fc40008400000 */
[----:B------:R-:W-:Y:S01]  /*14a0*/  FMNMX3 R16, R14, R16, R17, !PT ;  /* 0x000000100e107276 */ /* 0x000fe20007800011 */
[----:B------:R-:W-:-:S05]  /*14b0*/  FMUL R14, R10, UR6 ;  /* 0x000000060a0e7c20 */ /* 0x000fca0008400000 */
[----:B------:R-:W-:-:S04]  /*14c0*/  FMNMX3 R14, R16, R3, R14, !PT ;  /* 0x00000003100e7276 */ /* 0x000fc8000780000e */
[----:B------:R-:W-:Y:S02]  /*14d0*/  FMNMX R16, R15, R14, !PT ;  /* 0x0000000e0f107209 */ /* 0x000fe40007800000 */
[----:B------:R-:W-:-:S03]  /*14e0*/  LOP3.LUT R14, R0, 0x1f, RZ, 0xc0, !PT ;  /* 0x0000001f000e7812 */ /* 0x000fc600078ec0ff */
[----:B------:R-:W0:Y:S01]  /*14f0*/  SHFL.BFLY PT, R17, R16, 0x10, 0x1f ;  /* 0x0e001f0010117f89 */ /* 0x000e2200000e0000 */
[C---:B------:R-:W-:Y:S01]  /*1500*/  ISETP.GE.U32.AND P5, PT, R14.reuse, 0x10, PT ;  /* 0x000000100e00780c */ /* 0x040fe20003fa6070 */
[----:B------:R-:W-:-:S04]  /*1510*/  IMAD R3, R14, UR11, RZ ;  /* 0x0000000b0e037c24 */ /* 0x000fc8000f8e02ff */
[C---:B------:R-:W-:Y:S02]  /*1520*/  IMAD.SHL.U32 R15, R3.reuse, 0x2, RZ ;  /* 0x00000002030f7824 */ /* 0x040fe400078e00ff */
[----:B------:R-:W-:Y:S01]  /*1530*/  IMAD.HI R14, R3, 0x2, RZ ;  /* 0x00000002030e7827 */ /* 0x000fe200078e02ff */
[----:B------:R-:W-:Y:S02]  /*1540*/  LOP3.LUT R3, R0, 0xff, RZ, 0xc0, !PT ;  /* 0x000000ff00037812 */ /* 0x000fe400078ec0ff */
[----:B-1----:R-:W-:Y:S01]  /*1550*/  IADD3 R25, P0, P6, R15, UR4, R18 ;  /* 0x000000040f197c10 */ /* 0x002fe2000fe1e012 */
[----:B------:R-:W-:Y:S01]  /*1560*/  UIMAD.WIDE UR4, UR10, 0x2, URZ ;  /* 0x000000020a0478a5 */ /* 0x000fe2000f8e02ff */
[----:B------:R-:W-:Y:S01]  /*1570*/  LOP3.LUT R15, R13, 0x1e, RZ, 0xc0, !PT ;  /* 0x0000001e0d0f7812 */ /* 0x000fe200078ec0ff */
[----:B------:R-:W-:Y:S01]  /*1580*/  UIADD3 UR4, UPT, UPT, UR20, 0x18, URZ ;  /* 0x0000001814047890 */ /* 0x000fe2000fffe0ff */
[----:B------:R-:W-:Y:S02]  /*1590*/  LEA R20, R3, UR12, 0x2 ;  /* 0x0000000c03147c11 */ /* 0x000fe4000f8e10ff */
[----:B------:R-:W-:-:S02]  /*15a0*/  LOP3.LUT R18, R15, 0x60, R0, 0xf8, !PT ;  /* 0x000000600f127812 */ /* 0x000fc400078ef800 */
[----:B------:R-:W-:Y:S02]  /*15b0*/  IADD3.X R19, PT, PT, R14, UR5, R19, P0, P6 ;  /* 0x000000050e137c10 */ /* 0x000fe400087ec413 */
[C---:B------:R-:W-:Y:S02]  /*15c0*/  LEA.HI R21, R3.reuse, R18, RZ, 0x19 ;  /* 0x0000001203157211 */ /* 0x040fe400078fc8ff */
[----:B------:R-:W-:Y:S02]  /*15d0*/  ISETP.GE.U32.AND P6, PT, R3, 0x80, PT ;  /* 0x000000800300780c */ /* 0x000fe40003fc6070 */
[----:B0-----:R-:W-:Y:S02]  /*15e0*/  FMNMX R16, R16, R17, !PT ;  /* 0x0000001110107209 */ /* 0x001fe40007800000 */
[----:B------:R-:W-:Y:S02]  /*15f0*/  LEA R21, R21, UR12, 0x2 ;  /* 0x0000000c15157c11 */ /* 0x000fe4000f8e10ff */
[----:B------:R-:W-:-:S03]  /*1600*/  SHF.R.U32.HI R14, RZ, 0x5, R0 ;  /* 0x00000005ff0e7819 */ /* 0x000fc60000011600 */
[----:B----4-:R0:W-:Y:S01]  /*1610*/  @!P5 STS [R21+0x2000], R16 ;  /* 0x002000101500d388 */ /* 0x0101e20000000800 */
[----:B------:R-:W-:Y:S01]  /*1620*/  SGXT.U32 R14, R14, 0x3 ;  /* 0x000000030e0e781a */ /* 0x000fe20000000000 */
[----:B------:R-:W-:Y:S04]  /*1630*/  BAR.SYNC.DEFER_BLOCKING 0x0 ;  /* 0x0000000000007b1d */ /* 0x000fe80000010000 */
[----:B---3--:R-:W-:-:S04]  /*1640*/  IMAD R14, R14, R27, RZ ;  /* 0x0000001b0e0e7224 */ /* 0x008fc800078e02ff */
[C---:B------:R-:W-:Y:S01]  /*1650*/  IMAD R15, R27.reuse, 0x8, R14 ;  /* 0x000000081b0f7824 */ /* 0x040fe200078e020e */
[C---:B------:R-:W-:Y:S01]  /*1660*/  LEA R40, P0, R14.reuse, R25, 0x1 ;  /* 0x000000190e287211 */ /* 0x040fe200078008ff */
[C---:B0-----:R-:W-:Y:S01]  /*1670*/  IMAD R16, R27.reuse, UR4, RZ ;  /* 0x000000041b107c24 */ /* 0x041fe2000f8e02ff */
[----:B------:R-:W-:Y:S02]  /*1680*/  UIADD3 UR4, UPT, UPT, UR20, 0x38, URZ ;  /* 0x0000003814047890 */ /* 0x000fe4000fffe0ff */
[----:B------:R-:W-:Y:S01]  /*1690*/  LEA.HI.X.SX32 R41, R14, R19, 0x1, P0 ;  /* 0x000000130e297211 */ /* 0x000fe200000f0eff */
[----:B------:R-:W-:Y:S01]  /*16a0*/  IMAD R14, R27, 0x8, R15 ;  /* 0x000000081b0e7824 */ /* 0x000fe200078e020f */
[----:B------:R-:W-:-:S04]  /*16b0*/  LEA R38, P0, R15, R25, 0x1 ;  /* 0x000000190f267211 */ /* 0x000fc800078008ff */
[----:B------:R-:W-:Y:S02]  /*16c0*/  LEA.HI.X.SX32 R39, R15, R19, 0x1, P0 ;  /* 0x000000130f277211 */ /* 0x000fe400000f0eff */
[----:B------:R-:W-:-:S04]  /*16d0*/  LEA R34, P0, R14, R25, 0x1 ;  /* 0x000000190e227211 */ /* 0x000fc800078008ff */
[----:B------:R-:W-:Y:S01]  /*16e0*/  LEA.HI.X.SX32 R35, R14, R19, 0x1, P0 ;  /* 0x000000130e237211 */ /* 0x000fe200000f0eff */
[----:B------:R-:W0:Y:S01]  /*16f0*/  @!P6 LDS R13, [R20+0x2000] ;  /* 0x00200000140de984 */ /* 0x000e220000000800 */
[C---:B------:R-:W-:Y:S02]  /*1700*/  LEA R32, P0, R16.reuse, R25, 0x1 ;  /* 0x0000001910207211 */ /* 0x040fe400078008ff */
[C---:B------:R-:W-:Y:S02]  /*1710*/  LEA R14, R27.reuse, R14, 0x4 ;  /* 0x0000000e1b0e7211 */ /* 0x040fe400078e20ff */
[----:B------:R-:W-:Y:S01]  /*1720*/  LEA.HI.X.SX32 R33, R16, R19, 0x1, P0 ;  /* 0x0000001310217211 */ /* 0x000fe200000f0eff */
[C---:B------:R-:W-:Y:S01]  /*1730*/  IMAD R16, R27.reuse, UR4, RZ ;  /* 0x000000041b107c24 */ /* 0x040fe2000f8e02ff */
[----:B------:R-:W-:Y:S01]  /*1740*/  LEA R30, P0, R14, R25, 0x1 ;  /* 0x000000190e1e7211 */ /* 0x000fe200078008ff */
[----:B------:R-:W-:-:S03]  /*1750*/  IMAD R15, R27, 0x8, R14 ;  /* 0x000000081b0f7824 */ /* 0x000fc600078e020e */
[----:B------:R-:W-:Y:S01]  /*1760*/  LEA.HI.X.SX32 R31, R14, R19, 0x1, P0 ;  /* 0x000000130e1f7211 */ /* 0x000fe200000f0eff */
[----:B------:R-:W-:Y:S01]  /*1770*/  IMAD R14, R27, 0x8, R15 ;  /* 0x000000081b0e7824 */ /* 0x000fe200078e020f */
[----:B------:R-:W-:-:S04]  /*1780*/  LEA R28, P0, R15, R25, 0x1 ;  /* 0x000000190f1c7211 */ /* 0x000fc800078008ff */
[----:B------:R-:W-:Y:S02]  /*1790*/  LEA.HI.X.SX32 R29, R15, R19, 0x1, P0 ;  /* 0x000000130f1d7211 */ /* 0x000fe400000f0eff */
[----:B------:R-:W-:-:S04]  /*17a0*/  LEA R26, P0, R14, R25, 0x1 ;  /* 0x000000190e1a7211 */ /* 0x000fc800078008ff */
[----:B------:R-:W-:Y:S02]  /*17b0*/  LEA.HI.X.SX32 R27, R14, R19, 0x1, P0 ;  /* 0x000000130e1b7211 */ /* 0x000fe400000f0eff */
[----:B------:R-:W-:-:S04]  /*17c0*/  LEA R24, P0, R16, R25, 0x1 ;  /* 0x0000001910187211 */ /* 0x000fc800078008ff */
[----:B------:R-:W-:Y:S02]  /*17d0*/  LEA.HI.X.SX32 R25, R16, R19, 0x1, P0 ;  /* 0x0000001310197211 */ /* 0x000fe400000f0eff */
[----:B------:R-:W-:-:S04]  /*17e0*/  LOP3.LUT P0, RZ, R0, 0x1, RZ, 0xc0, !PT ;  /* 0x0000000100ff7812 */ /* 0x000fc8000780c0ff */
[----:B------:R-:W-:Y:S02]  /*17f0*/  ISETP.LT.U32.AND P0, PT, R3, 0x80, !P0 ;  /* 0x000000800300780c */ /* 0x000fe40004701070 */
[----:B------:R-:W-:Y:S02]  /*1800*/  LEA R3, R18, UR12, 0x2 ;  /* 0x0000000c12037c11 */ /* 0x000fe4000f8e10ff */
[----:B------:R-:W-:Y:S01]  /*1810*/  PRMT R18, RZ, 0x7610, R18 ;  /* 0x00007610ff127816 */ /* 0x000fe20000000012 */
[----:B0-----:R-:W0:Y:S02]  /*1820*/  SHFL.BFLY PT, R36, R13, 0x1, 0x1f ;  /* 0x0c201f000d247f89 */ /* 0x001e2400000e0000 */
[----:B0-----:R-:W-:-:S06]  /*1830*/  FMNMX R15, R13, R36, !PT ;  /* 0x000000240d0f7209 */ /* 0x001fcc0007800000 */
[----:B------:R-:W-:Y:S01]  /*1840*/  @P0 STS [R20+0x2000], R15 ;  /* 0x0020000f14000388 */ /* 0x000fe20000000800 */
[----:B------:R-:W-:Y:S06]  /*1850*/  BAR.SYNC.DEFER_BLOCKING 0x0 ;  /* 0x0000000000007b1d */ /* 0x000fec0000010000 */
[----:B------:R-:W0:Y:S02]  /*1860*/  LDS R36, [R3+0x2000] ;  /* 0x0020000003247984 */ /* 0x000e240000000800 */
[----:B0-----:R-:W-:-:S05]  /*1870*/  FMNMX R36, R36, -INF , !PT ;  /* 0xff80000024247809 */ /* 0x001fca0007800000 */
[--C-:B------:R-:W-:Y:S01]  /*1880*/  FFMA R4, R4, UR6, -R36.reuse ;  /* 0x0000000604047c23 */ /* 0x100fe20008000824 */
[--C-:B------:R-:W-:Y:S01]  /*1890*/  FFMA R5, R5, UR6, -R36.reuse ;  /* 0x0000000605057c23 */ /* 0x100fe20008000824 */
[--C-:B------:R-:W-:Y:S01]  /*18a0*/  FFMA R6, R6, UR6, -R36.reuse ;  /* 0x0000000606067c23 */ /* 0x100fe20008000824 */
[--C-:B------:R-:W-:Y:S01]  /*18b0*/  FFMA R7, R7, UR6, -R36.reuse ;  /* 0x0000000607077c23 */ /* 0x100fe20008000824 */
[----:B------:R-:W-:Y:S01]  /*18c0*/  FMUL R4, R4, 1.4426950216293334961 ;  /* 0x3fb8aa3b04047820 */ /* 0x000fe20000400000 */
[----:B------:R-:W-:Y:S01]  /*18d0*/  FMUL R5, R5, 1.4426950216293334961 ;  /* 0x3fb8aa3b05057820 */ /* 0x000fe20000400000 */
[----:B------:R-:W-:Y:S01]  /*18e0*/  FMUL R6, R6, 1.4426950216293334961 ;  /* 0x3fb8aa3b06067820 */ /* 0x000fe20000400000 */
[----:B------:R-:W-:Y:S01]  /*18f0*/  FMUL R7, R7, 1.4426950216293334961 ;  /* 0x3fb8aa3b07077820 */ /* 0x000fe20000400000 */
[--C-:B------:R-:W-:Y:S01]  /*1900*/  FFMA R8, R8, UR6, -R36.reuse ;  /* 0x0000000608087c23 */ /* 0x100fe20008000824 */
[--C-:B------:R-:W-:Y:S01]  /*1910*/  FFMA R9, R9, UR6, -R36.reuse ;  /* 0x0000000609097c23 */ /* 0x100fe20008000824 */
[----:B------:R-:W-:Y:S01]  /*1920*/  MUFU.EX2 R4, R4 ;  /* 0x0000000400047308 */ /* 0x000fe20000000800 */
[--C-:B------:R-:W-:Y:S01]  /*1930*/  FFMA R10, R10, UR6, -R36.reuse ;  /* 0x000000060a0a7c23 */ /* 0x100fe20008000824 */
[----:B------:R-:W-:Y:S01]  /*1940*/  FMUL R8, R8, 1.4426950216293334961 ;  /* 0x3fb8aa3b08087820 */ /* 0x000fe20000400000 */
[----:B------:R-:W-:Y:S01]  /*1950*/  FMUL R9, R9, 1.4426950216293334961 ;  /* 0x3fb8aa3b09097820 */ /* 0x000fe20000400000 */
[----:B------:R-:W-:Y:S01]  /*1960*/  FFMA R11, R11, UR6, -R36 ;  /* 0x000000060b0b7c23 */ /* 0x000fe20008000824 */
[----:B------:R-:W-:-:S03]  /*1970*/  FMUL R10, R10, 1.4426950216293334961 ;  /* 0x3fb8aa3b0a0a7820 */ /* 0x000fc60000400000 */
[----:B------:R-:W0:Y:S01]  /*1980*/  MUFU.EX2 R5, R5 ;  /* 0x0000000500057308 */ /* 0x000e220000000800 */
[----:B------:R-:W-:-:S07]  /*1990*/  FMUL R11, R11, 1.4426950216293334961 ;  /* 0x3fb8aa3b0b0b7820 */ /* 0x000fce0000400000 */
[----:B------:R-:W1:Y:S08]  /*19a0*/  MUFU.EX2 R6, R6 ;  /* 0x0000000600067308 */ /* 0x000e700000000800 */
[----:B------:R-:W2:Y:S01]  /*19b0*/  MUFU.EX2 R7, R7 ;  /* 0x0000000700077308 */ /* 0x000ea20000000800 */
[----:B0-----:R-:W-:-:S07]  /*19c0*/  FADD R13, R4, R5 ;  /* 0x00000005040d7221 */ /* 0x001fce0000000000 */
[----:B------:R-:W0:Y:S01]  /*19d0*/  MUFU.EX2 R8, R8 ;  /* 0x0000000800087308 */ /* 0x000e220000000800 */
[----:B-1----:R-:W-:-:S07]  /*19e0*/  FADD R14, R6, R13 ;  /* 0x0000000d060e7221 */ /* 0x002fce0000000000 */
[----:B------:R-:W1:Y:S01]  /*19f0*/  MUFU.EX2 R9, R9 ;  /* 0x0000000900097308 */ /* 0x000e620000000800 */
[----:B--2---:R-:W-:-:S07]  /*1a00*/  FADD R13, R7, R14 ;  /* 0x0000000e070d7221 */ /* 0x004fce0000000000 */
[----:B------:R-:W2:Y:S01]  /*1a10*/  MUFU.EX2 R10, R10 ;  /* 0x0000000a000a7308 */ /* 0x000ea20000000800 */
[----:B0-----:R-:W-:-:S07]  /*1a20*/  FADD R14, R8, R13 ;  /* 0x0000000d080e7221 */ /* 0x001fce0000000000 */
[----:B------:R-:W0:Y:S01]  /*1a30*/  MUFU.EX2 R11, R11 ;  /* 0x0000000b000b7308 */ /* 0x000e220000000800 */
[----:B-1----:R-:W-:-:S04]  /*1a40*/  FADD R13, R9, R14 ;  /* 0x0000000e090d7221 */ /* 0x002fc80000000000 */
[----:B--2---:R-:W-:-:S04]  /*1a50*/  FADD R14, R10, R13 ;  /* 0x0000000d0a0e7221 */ /* 0x004fc80000000000 */
[----:B0-----:R-:W-:-:S05]  /*1a60*/  FADD R14, R11, R14 ;  /* 0x0000000e0b0e7221 */ /* 0x001fca0000000000 */
[----:B------:R-:W0:Y:S02]  /*1a70*/  SHFL.BFLY PT, R13, R14, 0x10, 0x1f ;  /* 0x0e001f000e0d7f89 */ /* 0x000e2400000e0000 */
[----:B0-----:R-:W-:Y:S01]  /*1a80*/  FADD R16, R14, R13 ;  /* 0x0000000d0e107221 */ /* 0x001fe20000000000 */
[----:B------:R-:W-:Y:S01]  /*1a90*/  BAR.SYNC.DEFER_BLOCKING 0x0 ;  /* 0x0000000000007b1d */ /* 0x000fe20000010000 */
[----:B------:R-:W-:-:S05]  /*1aa0*/  PRMT R14, RZ, 0x7610, R14 ;  /* 0x00007610ff0e7816 */ /* 0x000fca000000000e */
[----:B------:R0:W-:Y:S02]  /*1ab0*/  @!P5 STS [R21+0x2000], R16 ;  /* 0x002000101500d388 */ /* 0x0001e40000000800 */
[----:B------:R-:W-:Y:S01]  /*1ac0*/  BAR.SYNC.DEFER_BLOCKING 0x0 ;  /* 0x0000000000007b1d */ /* 0x000fe20000010000 */
[----:B0-----:R-:W-:-:S05]  /*1ad0*/  PRMT R16, RZ, 0x7610, R16 ;  /* 0x00007610ff107816 */ /* 0x001fca0000000010 */
[----:B------:R-:W0:Y:S04]  /*1ae0*/  @!P6 LDS R12, [R20+0x2000] ;  /* 0x00200000140ce984 */ /* 0x000e280000000800 */
[----:B0-----:R-:W0:Y:S02]  /*1af0*/  SHFL.BFLY PT, R13, R12, 0x1, 0x1f ;  /* 0x0c201f000c0d7f89 */ /* 0x001e2400000e0000 */
[----:B0-----:R-:W-:-:S05]  /*1b00*/  FADD R13, R12, R13 ;  /* 0x0000000d0c0d7221 */ /* 0x001fca0000000000 */
[----:B------:R0:W-:Y:S01]  /*1b10*/  @P0 STS [R20+0x2000], R13 ;  /* 0x0020000d14000388 */ /* 0x0001e20000000800 */
[----:B------:R-:W-:Y:S06]  /*1b20*/  BAR.SYNC.DEFER_BLOCKING 0x0 ;  /* 0x0000000000007b1d */ /* 0x000fec0000010000 */
[----:B------:R-:W2:Y:S04]  /*1b30*/  @P3 LDG.E.U16 R18, desc[UR30][R40.64] ;  /* 0x0000001e28123981 */ /* 0x000ea8000c1e1500 */
[----:B------:R-:W3:Y:S04]  /*1b40*/  @P3 LDG.E.U16 R46, desc[UR30][R38.64] ;  /* 0x0000001e262e3981 */ /* 0x000ee8000c1e1500 */
[----:B------:R-:W4:Y:S04]  /*1b50*/  @P3 LDG.E.U16 R14, desc[UR30][R34.64] ;  /* 0x0000001e220e3981 */ /* 0x000f28000c1e1500 */
[----:B------:R-:W5:Y:S04]  /*1b60*/  @P3 LDG.E.U16 R48, desc[UR30][R32.64] ;  /* 0x0000001e20303981 */ /* 0x000f68000c1e1500 */
[----:B------:R-:W5:Y:S04]  /*1b70*/  @P3 LDG.E.U16 R60, desc[UR30][R30.64] ;  /* 0x0000001e1e3c3981 */ /* 0x000f68000c1e1500 */
[----:B------:R-:W5:Y:S04]  /*1b80*/  @P3 LDG.E.U16 R16, desc[UR30][R28.64] ;  /* 0x0000001e1c103981 */ /* 0x000f68000c1e1500 */
[----:B------:R-:W5:Y:S04]  /*1b90*/  @P3 LDG.E.U16 R66, desc[UR30][R26.64] ;  /* 0x0000001e1a423981 */ /* 0x000f68000c1e1500 */
[----:B------:R-:W5:Y:S01]  /*1ba0*/  @P3 LDG.E.U16 R68, desc[UR30][R24.64] ;  /* 0x0000001e18443981 */ /* 0x000f62000c1e1500 */
[----:B------:R-:W-:Y:S01]  /*1bb0*/  UIADD3 UR23, UPT, UPT, UR13, 0x40, URZ ;  /* 0x000000400d177890 */ /* 0x000fe2000fffe0ff */
[----:B------:R-:W-:Y:S01]  /*1bc0*/  FADD R12, -R36, -INF ;  /* 0xff800000240c7421 */ /* 0x000fe20000000100 */
[----:B------:R-:W-:Y:S01]  /*1bd0*/  UIADD3 UR22, UPT, UPT, UR22, -0x20, URZ ;  /* 0xffffffe016167890 */ /* 0x000fe2000fffe0ff */
[----:B------:R0:W1:Y:S01]  /*1be0*/  LDS R44, [R3+0x2000] ;  /* 0x00200000032c7984 */ /* 0x0000620000000800 */
[----:B------:R-:W-:Y:S01]  /*1bf0*/  UIADD3 UR18, UPT, UPT, UR18, UR23, URZ ;  /* 0x0000001712127290 */ /* 0x000fe2000fffe0ff */
[----:B------:R-:W-:Y:S01]  /*1c00*/  F2FP.BF16.F32.PACK_AB R4, R5, R4 ;  /* 0x000000040504723e */ /* 0x000fe200000010ff */
[----:B------:R-:W-:Y:S01]  /*1c10*/  FMUL R45, R12, 1.4426950216293334961 ;  /* 0x3fb8aa3b0c2d7820 */ /* 0x000fe20000400000 */
[----:B------:R-:W-:Y:S01]  /*1c20*/  BAR.SYNC.DEFER_BLOCKING 0x0 ;  /* 0x0000000000007b1d */ /* 0x000fe20000010000 */
[----:B------:R-:W-:Y:S01]  /*1c30*/  ULEA UR26, UR26, UR18, 0x1 ;  /* 0x000000121a1a7291 */ /* 0x000fe2000f8e08ff */
[----:B------:R-:W-:-:S02]  /*1c40*/  F2FP.BF16.F32.PACK_AB R5, R7, R6 ;  /* 0x000000060705723e */ /* 0x000fc400000010ff */
[----:B------:R-:W-:Y:S02]  /*1c50*/  F2FP.BF16.F32.PACK_AB R6, R9, R8 ;  /* 0x000000080906723e */ /* 0x000fe400000010ff */
[----:B------:R-:W-:Y:S01]  /*1c60*/  F2FP.BF16.F32.PACK_AB R7, R11, R10 ;  /* 0x0000000a0b07723e */ /* 0x000fe200000010ff */
[----:B--2---:R0:W-:Y:S04]  /*1c70*/  STS.U16 [R23+UR12+0x2000], R18 ;  /* 0x0020001217007988 */ /* 0x0041e8000800040c */
[----:B---3--:R0:W-:Y:S04]  /*1c80*/  STS.U16 [R23+UR12+0x2200], R46 ;  /* 0x0022002e17007988 */ /* 0x0081e8000800040c */
[----:B----4-:R0:W-:Y:S04]  /*1c90*/  STS.U16 [R23+UR12+0x2400], R14 ;  /* 0x0024000e17007988 */ /* 0x0101e8000800040c */
[----:B-----5:R0:W-:Y:S04]  /*1ca0*/  STS.U16 [R23+UR12+0x2600], R48 ;  /* 0x0026003017007988 */ /* 0x0201e8000800040c */
[----:B------:R0:W-:Y:S04]  /*1cb0*/  STS.U16 [R23+UR12+0x2800], R60 ;  /* 0x0028003c17007988 */ /* 0x0001e8000800040c */
[----:B------:R0:W-:Y:S04]  /*1cc0*/  STS.U16 [R23+UR12+0x2a00], R16 ;  /* 0x002a001017007988 */ /* 0x0001e8000800040c */
[----:B------:R0:W-:Y:S04]  /*1cd0*/  STS.U16 [R23+UR12+0x2c00], R66 ;  /* 0x002c004217007988 */ /* 0x0001e8000800040c */
[----:B------:R0:W-:Y:S01]  /*1ce0*/  STS.U16 [R23+UR12+0x2e00], R68 ;  /* 0x002e004417007988 */ /* 0x0001e2000800040c */
[----:B-1----:R-:W-:Y:S05]  /*1cf0*/  @!P3 BRA `(.L_x_9) ;  /* 0x000000000008b947 */ /* 0x002fea0003800000 */
[----:B------:R1:W-:Y:S01]  /*1d00*/  STTM.16dp32bit_t0_t15.x4 tmem[UR26], R4 ;  /* 0x00000004000079ed */ /* 0x0003e2000890001a */
[----:B------:R1:W-:Y:S02]  /*1d10*/  STTM.16dp32bit_t16_t31.x4 tmem[UR26+0x4], R4 ;  /* 0x00000404000079ed */ /* 0x0003e4000892001a */
.L_x_9:
[----:B------:R-:W2:Y:S02]  /*1d20*/  FENCE.VIEW.ASYNC.T ;  /* 0x00000000000073c6 */ /* 0x000ea40000000200 */
[----:B--2---:R-:W-:Y:S06]  /*1d30*/  BAR.SYNC.DEFER_BLOCKING 0x0 ;  /* 0x0000000000007b1d */ /* 0x004fec0000010000 */
[----:B------:R-:W2:Y:S01]  /*1d40*/  MUFU.EX2 R45, R45 ;  /* 0x0000002d002d7308 */ /* 0x000ea20000000800 */
[----:B01----:R-:W0:Y:S01]  /*1d50*/  LDTM.16dp32bit_t0_t15.x16 R4, tmem[UR14] ;  /* 0x0000000e000479ee */ /* 0x003e220008a00000 */
[----:B------:R-:W1:Y:S01]  /*1d60*/  LDTM.16dp32bit_t16_t31.x16 R4, tmem[UR14+0x10] ;  /* 0x0000100e000479ee */ /* 0x000e620008a20000 */
[----:B------:R-:W-:Y:S01]  /*1d70*/  NOP ;  /* 0x0000000000007918 */ /* 0x000fe20000000000 */
[----:B------:R-:W-:Y:S05]  /*1d80*/  @!P3 BRA `(.L_x_10) ;  /* 0x000000000048b947 */ /* 0x000fea0003800000 */
[C---:B012---:R-:W-:Y:S01]  /*1d90*/  FMUL R4, R45.reuse, R4 ;  /* 0x000000042d047220 */ /* 0x047fe20000400000 */
[C---:B------:R-:W-:Y:S01]  /*1da0*/  FMUL R5, R45.reuse, R5 ;  /* 0x000000052d057220 */ /* 0x040fe20000400000 */
        /* <DEDUP_REMOVED lines=13> */
[----:B------:R-:W-:-:S04]  /*1e80*/  FMUL R19, R45, R19 ;  /* 0x000000132d137220 */ /* 0x000fc80000400000 */
[----:B------:R3:W-:Y:S01]  /*1e90*/  STTM.16dp32bit_t0_t15.x16 tmem[UR14], R4 ;  /* 0x00000004000079ed */ /* 0x0007e20008a0000e */
[----:B------:R3:W-:Y:S02]  /*1ea0*/  STTM.16dp32bit_t16_t31.x16 tmem[UR14+0x10], R4 ;  /* 0x00001004000079ed */ /* 0x0007e40008a2000e */
.L_x_10:
[----:B-1----:R-:W1:Y:S02]  /*1eb0*/  FENCE.VIEW.ASYNC.T ;  /* 0x00000000000073c6 */ /* 0x002e640000000200 */
[----:B-1----:R-:W-:Y:S01]  /*1ec0*/  BAR.SYNC.DEFER_BLOCKING 0x0 ;  /* 0x0000000000007b1d */ /* 0x002fe20000010000 */
[----:B------:R-:W-:Y:S01]  /*1ed0*/  UISETP.GE.AND UP1, UPT, UR22, 0x1, UPT ;  /* 0x000000011600788c */ /* 0x000fe2000bf26270 */
[----:B--2---:R-:W-:-:S04]  /*1ee0*/  FADD R44, R45, R44 ;  /* 0x0000002c2d2c7221 */ /* 0x004fc80000000000 */
[----:B------:R1:W-:Y:S06]  /*1ef0*/  MEMBAR.ALL.CTA ;  /* 0x0000000000007992 */ /* 0x0003ec0000008000 */
[----:B-1----:R-:W1:Y:S02]  /*1f00*/  FENCE.VIEW.ASYNC.S ;  /* 0x00000000000073c6 */ /* 0x002e640000000000 */
[----:B-1----:R-:W-:Y:S06]  /*1f10*/  BAR.SYNC.DEFER_BLOCKING 0x0 ;  /* 0x0000000000007b1d */ /* 0x002fec0000010000 */
[----:B------:R-:W-:Y:S05]  /*1f20*/  @!P4 BRA `(.L_x_11) ;  /* 0x000000000050c947 */ /* 0x000fea0003800000 */
[----:B------:R-:W-:Y:S01]  /*1f30*/  UIADD3 UR4, UPT, UPT, UR12, 0x2000, URZ ;  /* 0x000020000c047890 */ /* 0x000fe2000fffe0ff */
[----:B------:R-:W-:Y:S01]  /*1f40*/  UMOV UR18, 0xfffffffe ;  /* 0xfffffffe00127882 */ /* 0x000fe20000000000 */
[----:B------:R-:W-:Y:S02]  /*1f50*/  UMOV UR19, 0x7fffbfdf ;  /* 0x7fffbfdf00137882 */ /* 0x000fe40000000000 */
[----:B------:R-:W-:Y:S01]  /*1f60*/  USHF.R.U32.HI UR4, URZ, 0x4, UR4 ;  /* 0x00000004ff047899 */ /* 0x000fe20008011604 */
[----:B------:R-:W-:Y:S01]  /*1f70*/  UMOV UR7, URZ ;  /* 0x000000ff00077c82 */ /* 0x000fe20008000000 */
[----:B------:R-:W-:Y:S02]  /*1f80*/  UIADD3 UR10, UPT, UPT, UR13, 0x48, URZ ;  /* 0x000000480d0a7890 */ /* 0x000fe4000fffe0ff */
[----:B------:R-:W-:Y:S01]  /*1f90*/  USGXT.U32 UR6, UR4, 0xe ;  /* 0x0000000e0406789a */ /* 0x000fe20008000000 */
[----:B------:R-:W-:Y:S01]  /*1fa0*/  UMOV UR24, 0x0 ;  /* 0x0000000000187882 */ /* 0x000fe20000000000 */
[----:B------:R-:W-:-:S02]  /*1fb0*/  UMOV UR25, 0x4100490 ;  /* 0x0410049000197882 */ /* 0x000fc40000000000 */
[----:B------:R-:W-:Y:S01]  /*1fc0*/  UIADD3.64 UR18, UPT, UPT, UR6, -UR18, URZ ;  /* 0x8000001206127297 */ /* 0x000fe2000fffe0ff */
[----:B------:R-:W-:Y:S01]  /*1fd0*/  UMOV UR4, UR17 ;  /* 0x0000001100047c82 */ /* 0x000fe20008000000 */
[----:B------:R-:W-:Y:S01]  /*1fe0*/  UMOV UR5, URZ ;  /* 0x000000ff00057c82 */ /* 0x000fe20008000000 */
[----:B------:R-:W-:Y:S01]  /*1ff0*/  UMOV UR7, 0x80004020 ;  /* 0x8000402000077882 */ /* 0x000fe20000000000 */
[----:B------:R-:W-:Y:S01]  /*2000*/  UMOV UR28, 0x0 ;  /* 0x00000000001c7882 */ /* 0x000fe20000000000 */
[----:B------:R-:W-:Y:S01]  /*2010*/  UMOV UR29, 0x4100490 ;  /* 0x04100490001d7882 */ /* 0x000fe20000000000 */
[----:B------:R-:W-:Y:S01]  /*2020*/  UMOV UR4, UR4 ;  /* 0x0000000400047c82 */ /* 0x000fe20008000000 */
[----:B------:R1:W-:Y:S02]  /*2030*/  UTCHMMA tmem[UR23], gdesc[UR6], tmem[UR13], tmem[UR24], idesc[UR25], UPT ;  /* 0x00ff1806170079ea */ /* 0x0003e4000b80000d */
[----:B------:R1:W-:Y:S01]  /*2040*/  UTCHMMA tmem[UR10], gdesc[UR18], tmem[UR13], tmem[UR28], idesc[UR29], UPT ;  /* 0x00ff1c120a0079ea */ /* 0x0003e2000b80000d */
[----:B------:R1:W-:Y:S01]  /*2050*/  UTCBAR [UR4], URZ ;  /* 0x000000ff040073e9 */ /* 0x0003e200080000ff */
[----:B------:R-:W-:Y:S01]  /*2060*/  NOP ;  /* 0x0000000000007918 */ /* 0x000fe20000000000 */
.L_x_11:
[----:B------:R-:W-:Y:S01]  /*2070*/  FSEL R36, R36, -INF , P3 ;  /* 0xff80000024247808 */ /* 0x000fe20001800000 */
[----:B-1----:R-:W-:Y:S01]  /*2080*/  UMOV UR6, URZ ;  /* 0x000000ff00067c82 */ /* 0x002fe20008000000 */
[----:B------:R-:W-:Y:S01]  /*2090*/  FSEL R44, R44, 1, P3 ;  /* 0x3f8000002c2c7808 */ /* 0x000fe20001800000 */
[----:B------:R-:W-:Y:S06]  /*20a0*/  BRA.U !UP1, `(.L_x_12) ;  /* 0x0000001109007547 */ /* 0x000fec000b800000 */
[----:B------:R-:W-:Y:S01]  /*20b0*/  USHF.R.U32.HI UR48, URZ, 0x4, UR12 ;  /* 0x00000004ff307899 */ /* 0x000fe2000801160c */
[----:B------:R-:W-:Y:S01]  /*20c0*/  IMAD.SHL.U32 R37, R37, 0x20, RZ ;  /* 0x0000002025257824 */ /* 0x000fe200078e00ff */
[----:B------:R-:W-:Y:S01]  /*20d0*/  USHF.R.U32.HI UR38, URZ, 0x4, UR8 ;  /* 0x00000004ff267899 */ /* 0x000fe20008011608 */
[----:B0--3--:R-:W-:Y:S01]  /*20e0*/  MOV R13, R36 ;  /* 0x00000024000d7202 */ /* 0x009fe20000000f00 */
[----:B------:R-:W-:Y:S01]  /*20f0*/  USGXT.U32 UR48, UR48, 0xe ;  /* 0x0000000e3030789a */ /* 0x000fe20008000000 */
[----:B------:R-:W-:Y:S01]  /*2100*/  IMAD.MOV.U32 R14, RZ, RZ, RZ ;  /* 0x000000ffff0e7224 */ /* 0x000fe200078e00ff */
[----:B------:R-:W-:Y:S01]  /*2110*/  UIADD3 UR4, UPT, UPT, UR12, 0x4000, URZ ;  /* 0x000040000c047890 */ /* 0x000fe2000fffe0ff */
[----:B------:R-:W-:Y:S01]  /*2120*/  IMAD.MOV.U32 R45, RZ, RZ, R37 ;  /* 0x000000ffff2d7224 */ /* 0x000fe200078e0025 */
[----:B------:R-:W-:Y:S02]  /*2130*/  USGXT.U32 UR38, UR38, 0xe ;  /* 0x0000000e2626789a */ /* 0x000fe40008000000 */
[----:B------:R-:W-:-:S02]  /*2140*/  UISETP.NE.U32.AND UP1, UPT, UR20, URZ, UPT ;  /* 0x000000ff1400728c */ /* 0x000fc4000bf25070 */
[----:B------:R-:W-:Y:S02]  /*2150*/  USHF.L.U32 UR27, UR11, 0x5, URZ ;  /* 0x000000050b1b7899 */ /* 0x000fe400080006ff */
[----:B------:R-:W-:Y:S02]  /*2160*/  UIADD3 UR20, UP3, UPT, UR48, 0x80, URZ ;  /* 0x0000008030147890 */ /* 0x000fe4000ff7e0ff */
[----:B------:R-:W-:Y:S02]  /*2170*/  USHF.R.U32.HI UR4, URZ, 0x4, UR4 ;  /* 0x00000004ff047899 */ /* 0x000fe40008011604 */
[----:B------:R-:W-:Y:S01]  /*2180*/  UIADD3 UR18, UP2, UPT, UR38, 0x2, URZ ;  /* 0x0000000226127890 */ /* 0x000fe2000ff5e0ff */
[----:B------:R-:W-:Y:S01]  /*2190*/  IMAD.U32 R47, RZ, RZ, UR27 ;  /* 0x0000001bff2f7e24 */ /* 0x000fe2000f8e00ff */
[----:B------:R-:W-:Y:S01]  /*21a0*/  UMOV UR6, URZ ;  /* 0x000000ff00067c82 */ /* 0x000fe20008000000 */
[----:B------:R-:W-:Y:S01]  /*21b0*/  UMOV UR5, URZ ;  /* 0x000000ff00057c82 */ /* 0x000fe20008000000 */
[----:B------:R-:W-:-:S02]  /*21c0*/  UIADD3.X UR21, UPT, UPT, UR6, 0x40004040, URZ, UP3, !UPT ;  /* 0x4000404006157890 */ /* 0x000fc40009ffe4ff */
[----:B------:R-:W-:Y:S02]  /*21d0*/  USGXT.U32 UR4, UR4, 0xe ;  /* 0x0000000e0404789a */ /* 0x000fe40008000000 */
[----:B------:R-:W-:Y:S02]  /*21e0*/  UIADD3 UR42, UP3, UPT, UR20, 0x80, URZ ;  /* 0x00000080142a7890 */ /* 0x000fe4000ff7e0ff */
[----:B------:R-:W-:Y:S02]  /*21f0*/  UIADD3 UR40, UP4, UPT, UR20, 0x100, URZ ;  /* 0x0000010014287890 */ /* 0x000fe4000ff9e0ff */
[----:B------:R-:W-:Y:S01]  /*2200*/  UIADD3.X UR19, UPT, UPT, UR5, 0x40004040, URZ, UP2, !UPT ;  /* 0x4000404005137890 */ /* 0x000fe200097fe4ff */
[----:B------:R-:W-:Y:S01]  /*2210*/  UMOV UR24, 0xfffffffe ;  /* 0xfffffffe00187882 */ /* 0x000fe20000000000 */
[----:B------:R-:W-:Y:S01]  /*2220*/  UMOV UR25, 0x7fffbfdf ;  /* 0x7fffbfdf00197882 */ /* 0x000fe20000000000 */
[----:B------:R-:W0:Y:S01]  /*2230*/  LDCU UR49, c[0x0][0x3a8] ;  /* 0x00007500ff3177ac */ /* 0x000e220008000800 */
[----:B------:R-:W-:-:S02]  /*2240*/  UIADD3.X UR43, UPT, UPT, UR21, URZ, URZ, UP3, !UPT ;  /* 0x000000ff152b7290 */ /* 0x000fc40009ffe4ff */
[----:B------:R-:W-:Y:S02]  /*2250*/  UIADD3.X UR41, UPT, UPT, UR21, URZ, URZ, UP4, !UPT ;  /* 0x000000ff15297290 */ /* 0x000fe4000a7fe4ff */
[----:B------:R-:W-:Y:S02]  /*2260*/  UIADD3.64 UR24, UPT, UPT, UR4, -UR24, URZ ;  /* 0x8000001804187297 */ /* 0x000fe4000fffe0ff */
[----:B------:R-:W-:Y:S02]  /*2270*/  UIADD3.64 UR44, UPT, UPT, UR18, 0x2, URZ ;  /* 0x00000002122c7897 */ /* 0x000fe4000fffe0ff */
[----:B------:R-:W-:Y:S01]  /*2280*/  UIADD3.64 UR46, UPT, UPT, UR18, 0x4, URZ ;  /* 0x00000004122e7897 */ /* 0x000fe2000fffe0ff */
[----:B------:R-:W-:Y:S01]  /*2290*/  UMOV UR39, 0x1 ;  /* 0x0000000100277882 */ /* 0x000fe20000000000 */
[----:B------:R-:W-:Y:S01]  /*22a0*/  UMOV UR7, URZ ;  /* 0x000000ff00077c82 */ /* 0x000fe20008000000 */
[----:B------:R-:W-:-:S09]  /*22b0*/  UMOV UR8, URZ ;  /* 0x000000ff00087c82 */ /* 0x000fd20008000000 */
.L_x_17:
[----:B------:R-:W-:-:S04]  /*22c0*/  IMAD.WIDE R18, R45, 0x2, R64 ;  /* 0x000000022d127825 */ /* 0x000fc800078e0240 */
[C---:B------:R-:W-:Y:S02]  /*22d0*/  IMAD.WIDE R60, R45.reuse, 0x2, R58 ;  /* 0x000000022d3c7825 */ /* 0x040fe400078e023a */
[----:B------:R-:W2:Y:S02]  /*22e0*/  LDG.E.U16 R18, desc[UR30][R18.64] ;  /* 0x0000001e12127981 */ /* 0x000ea4000c1e1500 */
[C---:B------:R-:W-:Y:S02]  /*22f0*/  IMAD.WIDE R66, R45.reuse, 0x2, R54 ;  /* 0x000000022d427825 */ /* 0x040fe400078e0236 */
[----:B------:R-:W3:Y:S02]  /*2300*/  LDG.E.U16 R60, desc[UR30][R60.64] ;  /* 0x0000001e3c3c7981 */ /* 0x000ee4000c1e1500 */
[C---:B------:R-:W-:Y:S02]  /*2310*/  IMAD.WIDE R8, R45.reuse, 0x2, R50 ;  /* 0x000000022d087825 */ /* 0x040fe400078e0232 */
[----:B------:R-:W4:Y:S02]  /*2320*/  LDG.E.U16 R66, desc[UR30][R66.64] ;  /* 0x0000001e42427981 */ /* 0x000f24000c1e1500 */
[----:B------:R-:W-:-:S02]  /*2330*/  IMAD.WIDE R10, R45, 0x2, R62 ;  /* 0x000000022d0a7825 */ /* 0x000fc400078e023e */
[----:B------:R-:W5:Y:S02]  /*2340*/  LDG.E.U16 R8, desc[UR30][R8.64] ;  /* 0x0000001e08087981 */ /* 0x000f64000c1e1500 */
[C---:B------:R-:W-:Y:S02]  /*2350*/  IMAD.WIDE R16, R45.reuse, 0x2, R56 ;  /* 0x000000022d107825 */ /* 0x040fe400078e0238 */
[----:B------:R-:W5:Y:S02]  /*2360*/  LDG.E.U16 R11, desc[UR30][R10.64] ;  /* 0x0000001e0a0b7981 */ /* 0x000f64000c1e1500 */
[C---:B------:R-:W-:Y:S02]  /*2370*/  IMAD.WIDE R6, R45.reuse, 0x2, R52 ;  /* 0x000000022d067825 */ /* 0x040fe400078e0234 */
[----:B------:R-:W5:Y:S02]  /*2380*/  LDG.E.U16 R17, desc[UR30][R16.64] ;  /* 0x0000001e10117981 */ /* 0x000f64000c1e1500 */
[----:B------:R-:W-:-:S02]  /*2390*/  IMAD.WIDE R4, R45, 0x2, R42 ;  /* 0x000000022d047825 */ /* 0x000fc400078e022a */
[----:B------:R-:W5:Y:S04]  /*23a0*/  LDG.E.U16 R7, desc[UR30][R6.64] ;  /* 0x0000001e06077981 */ /* 0x000f68000c1e1500 */
[----:B------:R-:W5:Y:S01]  /*23b0*/  LDG.E.U16 R5, desc[UR30][R4.64] ;  /* 0x0000001e04057981 */ /* 0x000f62000c1e1500 */
[----:B------:R-:W-:Y:S02]  /*23c0*/  UMOV UR10, 0x1 ;  /* 0x00000001000a7882 */ /* 0x000fe40000000000 */
[----:B------:R-:W-:-:S04]  /*23d0*/  @!UP0 UIADD3 UR10, UPT, UPT, -UR10, 0x100000, URZ ;  /* 0x001000000a0a8890 */ /* 0x000fc8000fffe1ff */
[----:B------:R-:W-:Y:S02]  /*23e0*/  @!UP0 USHF.L.U32 UR11, UR10, 0xb, URZ ;  /* 0x0000000b0a0b8899 */ /* 0x000fe400080006ff */
[----:B------:R-:W-:Y:S01]  /*23f0*/  @!UP0 USHF.L.U32 UR10, UR10, 0x1, URZ ;  /* 0x000000010a0a8899 */ /* 0x000fe200080006ff */
[----:B------:R-:W-:Y:S01]  /*2400*/  VOTEU.ALL UP2, P2 ;  /* 0x0000000000ff7886 */ /* 0x000fe20001040000 */
        /* <DEDUP_REMOVED lines=8> */
[----:B------:R2:W-:Y:S06]  /*2490*/  MEMBAR.ALL.CTA ;  /* 0x0000000000007992 */ /* 0x0005ec0000008000 */
[----:B--2---:R-:W-:Y:S04]  /*24a0*/  FENCE.VIEW.ASYNC.S ;  /* 0x00000000000073c6 */ /* 0x004fe80000000000 */
[----:B------:R-:W2:Y:S02]  /*24b0*/  FENCE.VIEW.ASYNC.S ;  /* 0x00000000000073c6 */ /* 0x000ea40000000000 */
[----:B--2---:R1:W2:Y:S02]  /*24c0*/  @!UP2 SYNCS.EXCH.64 URZ, [UR12+0x5010], UR10 ;  /* 0x0050100a0cffa5b2 */ /* 0x0042a40008000100 */
[----:B--2---:R-:W-:Y:S06]  /*24d0*/  BAR.SYNC.DEFER_BLOCKING 0x0 ;  /* 0x0000000000007b1d */ /* 0x004fec0000010000 */
[----:B-1----:R-:W-:Y:S05]  /*24e0*/  BRA.U UP1, `(.L_x_13) ;  /* 0x0000000101547547 */ /* 0x002fea000b800000 */
[----:B------:R-:W-:Y:S01]  /*24f0*/  UIADD3 UR10, UPT, UPT, UR12, 0x5010, URZ ;  /* 0x000050100c0a7890 */ /* 0x000fe2000fffe0ff */
[----:B------:R-:W-:Y:S01]  /*2500*/  UMOV UR32, UR48 ;  /* 0x0000003000207c82 */ /* 0x000fe20008000000 */
[----:B------:R-:W-:Y:S01]  /*2510*/  UMOV UR33, 0x40004040 ;  /* 0x4000404000217882 */ /* 0x000fe20000000000 */
[----:B------:R-:W-:Y:S01]  /*2520*/  UMOV UR28, UR38 ;  /* 0x00000026001c7c82 */ /* 0x000fe20008000000 */
[----:B------:R-:W-:Y:S01]  /*2530*/  UMOV UR29, 0x40004040 ;  /* 0x40004040001d7882 */ /* 0x000fe20000000000 */
[----:B------:R-:W-:Y:S01]  /*2540*/  UMOV UR34, 0x0 ;  /* 0x0000000000227882 */ /* 0x000fe20000000000 */
[----:B------:R-:W-:Y:S01]  /*2550*/  UMOV UR35, 0x4088490 ;  /* 0x0408849000237882 */ /* 0x000fe20000000000 */
[----:B------:R-:W-:Y:S01]  /*2560*/  UMOV UR36, 0x0 ;  /* 0x0000000000247882 */ /* 0x000fe20000000000 */
[----:B------:R-:W-:Y:S01]  /*2570*/  UMOV UR37, 0x4088490 ;  /* 0x0408849000257882 */ /* 0x000fe20000000000 */
[----:B------:R-:W-:Y:S01]  /*2580*/  UMOV UR50, 0x0 ;  /* 0x0000000000327882 */ /* 0x000fe20000000000 */
[----:B------:R-:W-:Y:S01]  /*2590*/  UMOV UR51, 0x4088490 ;  /* 0x0408849000337882 */ /* 0x000fe20000000000 */
[----:B------:R1:W-:Y:S01]  /*25a0*/  UTCHMMA gdesc[UR32], gdesc[UR28], tmem[UR15], tmem[UR34], idesc[UR35], !UPT ;  /* 0x00ff221c200075ea */ /* 0x0003e2000f80000f */
[----:B------:R-:W-:Y:S01]  /*25b0*/  UMOV UR11, URZ ;  /* 0x000000ff000b7c82 */ /* 0x000fe20008000000 */
        /* <DEDUP_REMOVED lines=8> */
.L_x_13:
[----:B------:R-:W2:Y:S02]  /*2640*/  SYNCS.PHASECHK.TRANS64.TRYWAIT P3, [UR12+0x5010], RZ ;  /* 0x005010ffff0075a7 */ /* 0x000ea4000806110c */
[----:B--2---:R-:W-:Y:S05]  /*2650*/  @!P3 BRA `(.L_x_14) ;  /* 0x0000001c0008b947 */ /* 0x004fea0003800000 */
.L_x_23:
[----:B------:R-:W-:Y:S01]  /*2660*/  BAR.SYNC.DEFER_BLOCKING 0x0 ;  /* 0x0000000000007b1d */ /* 0x000fe20000010000 */
[----:B------:R-:W-:-:S05]  /*2670*/  SHF.L.U32 R14, R14, 0x1f, RZ ;  /* 0x0000001f0e0e7819 */ /* 0x000fca00000006ff */
[----:B------:R-:W-:Y:S01]  /*2680*/  LDTM.16dp32bit_t0_t15.x8 R4, tmem[UR16] ;  /* 0x00000010000479ee */ /* 0x000fe20008980000 */
[----:B------:R-:W2:Y:S01]  /*2690*/  LDTM.16dp32bit_t16_t31.x8 R4, tmem[UR16+0x8] ;  /* 0x00000810000479ee */ /* 0x000ea200089a0000 */
[----:B------:R-:W3:Y:S01]  /*26a0*/  @!P2 SYNCS.CCTL.IV [UR12+0x5010] ;  /* 0x00501000ff00a9b1 */ /* 0x000ee2000800000c */
[----:B------:R-:W-:Y:S01]  /*26b0*/  NOP ;  /* 0x0000000000007918 */ /* 0x000fe20000000000 */
[----:B0-2---:R-:W-:Y:S01]  /*26c0*/  FMUL R12, R4, UR49 ;  /* 0x00000031040c7c20 */ /* 0x005fe20008400000 */
[----:B------:R-:W-:Y:S01]  /*26d0*/  FMUL R15, R5, UR49 ;  /* 0x00000031050f7c20 */ /* 0x000fe20008400000 */
[----:B------:R-:W-:Y:S01]  /*26e0*/  FMUL R16, R6, UR49 ;  /* 0x0000003106107c20 */ /* 0x000fe20008400000 */
[----:B------:R-:W-:Y:S01]  /*26f0*/  FMUL R17, R7, UR49 ;  /* 0x0000003107117c20 */ /* 0x000fe20008400000 */
[----:B------:R-:W-:-:S03]  /*2700*/  FMUL R18, R8, UR49 ;  /* 0x0000003108127c20 */ /* 0x000fc60008400000 */
[----:B------:R-:W-:Y:S01]  /*2710*/  FMNMX3 R16, R12, R15, R16, !PT ;  /* 0x0000000f0c107276 */ /* 0x000fe20007800010 */
[----:B------:R-:W-:Y:S01]  /*2720*/  FMUL R12, R9, UR49 ;  /* 0x00000031090c7c20 */ /* 0x000fe20008400000 */
[----:B------:R-:W-:Y:S02]  /*2730*/  FMUL R15, R10, UR49 ;  /* 0x000000310a0f7c20 */ /* 0x000fe40008400000 */
[----:B------:R-:W-:Y:S01]  /*2740*/  FMNMX3 R17, R16, R17, R18, !PT ;  /* 0x0000001110117276 */ /* 0x000fe20007800012 */
[----:B------:R-:W-:-:S03]  /*2750*/  FMUL R16, R11, UR49 ;  /* 0x000000310b107c20 */ /* 0x000fc60008400000 */
[----:B------:R-:W-:-:S04]  /*2760*/  FMNMX3 R15, R17, R12, R15, !PT ;  /* 0x0000000c110f7276 */ /* 0x000fc8000780000f */
[----:B------:R-:W-:-:S05]  /*2770*/  FMNMX R15, R16, R15, !PT ;  /* 0x0000000f100f7209 */ /* 0x000fca0007800000 */
[----:B------:R-:W0:Y:S02]  /*2780*/  SHFL.BFLY PT, R12, R15, 0x10, 0x1f ;  /* 0x0e001f000f0c7f89 */ /* 0x000e2400000e0000 */
[----:B0-----:R-:W-:-:S05]  /*2790*/  FMNMX R12, R15, R12, !PT ;  /* 0x0000000c0f0c7209 */ /* 0x001fca0007800000 */
[----:B---3--:R-:W-:Y:S01]  /*27a0*/  @!P5 STS [R21+0x3000], R12 ;  /* 0x0030000c1500d388 */ /* 0x008fe20000000800 */
[----:B------:R-:W-:Y:S06]  /*27b0*/  BAR.SYNC.DEFER_BLOCKING 0x0 ;  /* 0x0000000000007b1d */ /* 0x000fec0000010000 */
[----:B------:R-:W0:Y:S04]  /*27c0*/  @!P6 LDS R46, [R20+0x3000] ;  /* 0x00300000142ee984 */ /* 0x000e280000000800 */
[----:B0-----:R-:W0:Y:S02]  /*27d0*/  SHFL.BFLY PT, R17, R46, 0x1, 0x1f ;  /* 0x0c201f002e117f89 */ /* 0x001e2400000e0000 */
[----:B0-----:R-:W-:-:S05]  /*27e0*/  FMNMX R17, R46, R17, !PT ;  /* 0x000000112e117209 */ /* 0x001fca0007800000 */
[----:B------:R-:W-:Y:S01]  /*27f0*/  @P0 STS [R20+0x3000], R17 ;  /* 0x0030001114000388 */ /* 0x000fe20000000800 */
[----:B------:R-:W-:Y:S06]  /*2800*/  BAR.SYNC.DEFER_BLOCKING 0x0 ;  /* 0x0000000000007b1d */ /* 0x000fec0000010000 */
[----:B------:R-:W0:Y:S02]  /*2810*/  LDS R36, [R3+0x3000] ;  /* 0x0030000003247984 */ /* 0x000e240000000800 */
[----:B0-----:R-:W-:-:S05]  /*2820*/  FMNMX R36, R36, R13, !PT ;  /* 0x0000000d24247209 */ /* 0x001fca0007800000 */
        /* <DEDUP_REMOVED lines=8> */
[----:B------:R-:W-:Y:S01]  /*28b0*/  MUFU.EX2 R12, R4 ;  /* 0x00000004000c7308 */ /* 0x000fe20000000800 */
[--C-:B------:R-:W-:Y:S01]  /*28c0*/  FFMA R8, R8, UR49, -R36.reuse ;  /* 0x0000003108087c23 */ /* 0x100fe20008000824 */
[--C-:B------:R-:W-:Y:S01]  /*28d0*/  FFMA R9, R9, UR49, -R36.reuse ;  /* 0x0000003109097c23 */ /* 0x100fe20008000824 */
[--C-:B------:R-:W-:Y:S01]  /*28e0*/  FFMA R10, R10, UR49, -R36.reuse ;  /* 0x000000310a0a7c23 */ /* 0x100fe20008000824 */
[----:B------:R-:W-:Y:S01]  /*28f0*/  FFMA R11, R11, UR49, -R36 ;  /* 0x000000310b0b7c23 */ /* 0x000fe20008000824 */
[----:B------:R-:W-:Y:S01]  /*2900*/  FMUL R8, R8, 1.4426950216293334961 ;  /* 0x3fb8aa3b08087820 */ /* 0x000fe20000400000 */
[----:B------:R-:W-:Y:S01]  /*2910*/  FMUL R9, R9, 1.4426950216293334961 ;  /* 0x3fb8aa3b09097820 */ /* 0x000fe20000400000 */
[----:B------:R-:W-:Y:S01]  /*2920*/  FMUL R10, R10, 1.4426950216293334961 ;  /* 0x3fb8aa3b0a0a7820 */ /* 0x000fe20000400000 */
[----:B------:R-:W0:Y:S01]  /*2930*/  MUFU.EX2 R67, R5 ;  /* 0x0000000500437308 */ /* 0x000e220000000800 */
[----:B------:R-:W-:-:S07]  /*2940*/  FMUL R11, R11, 1.4426950216293334961 ;  /* 0x3fb8aa3b0b0b7820 */ /* 0x000fce0000400000 */
[----:B------:R-:W2:Y:S08]  /*2950*/  MUFU.EX2 R66, R6 ;  /* 0x0000000600427308 */ /* 0x000eb00000000800 */
[----:B------:R-:W3:Y:S01]  /*2960*/  MUFU.EX2 R69, R7 ;  /* 0x0000000700457308 */ /* 0x000ee20000000800 */
[----:B0-----:R-:W-:-:S07]  /*2970*/  FADD R5, R12, R67 ;  /* 0x000000430c057221 */ /* 0x001fce0000000000 */
[----:B------:R-:W0:Y:S01]  /*2980*/  MUFU.EX2 R68, R8 ;  /* 0x0000000800447308 */ /* 0x000e220000000800 */
[----:B--2---:R-:W-:-:S07]  /*2990*/  FADD R4, R66, R5 ;  /* 0x0000000542047221 */ /* 0x004fce0000000000 */
[----:B------:R-:W2:Y:S01]  /*29a0*/  MUFU.EX2 R73, R9 ;  /* 0x0000000900497308 */ /* 0x000ea20000000800 */
[----:B---3--:R-:W-:-:S07]  /*29b0*/  FADD R5, R69, R4 ;  /* 0x0000000445057221 */ /* 0x008fce0000000000 */
[----:B------:R-:W3:Y:S01]  /*29c0*/  MUFU.EX2 R70, R10 ;  /* 0x0000000a00467308 */ /* 0x000ee20000000800 */
[----:B0-----:R-:W-:-:S07]  /*29d0*/  FADD R4, R68, R5 ;  /* 0x0000000544047221 */ /* 0x001fce0000000000 */
[----:B------:R-:W0:Y:S01]  /*29e0*/  MUFU.EX2 R71, R11 ;  /* 0x0000000b00477308 */ /* 0x000e220000000800 */
[----:B--2---:R-:W-:-:S04]  /*29f0*/  FADD R5, R73, R4 ;  /* 0x0000000449057221 */ /* 0x004fc80000000000 */
[----:B---3--:R-:W-:-:S04]  /*2a00*/  FADD R4, R70, R5 ;  /* 0x0000000546047221 */ /* 0x008fc80000000000 */
[----:B0-----:R-:W-:-:S05]  /*2a10*/  FADD R4, R71, R4 ;  /* 0x0000000447047221 */ /* 0x001fca0000000000 */
[----:B------:R-:W0:Y:S02]  /*2a20*/  SHFL.BFLY PT, R5, R4, 0x10, 0x1f ;  /* 0x0e001f0004057f89 */ /* 0x000e2400000e0000 */
[----:B0-----:R-:W-:Y:S01]  /*2a30*/  FADD R6, R4, R5 ;  /* 0x0000000504067221 */ /* 0x001fe20000000000 */
[----:B------:R-:W-:Y:S06]  /*2a40*/  BAR.SYNC.DEFER_BLOCKING 0x0 ;  /* 0x0000000000007b1d */ /* 0x000fec0000010000 */
[----:B------:R0:W-:Y:S02]  /*2a50*/  @!P5 STS [R21+0x3000], R6 ;  /* 0x003000061500d388 */ /* 0x0001e40000000800 */
[----:B------:R-:W-:Y:S01]  /*2a60*/  BAR.SYNC.DEFER_BLOCKING 0x0 ;  /* 0x0000000000007b1d */ /* 0x000fe20000010000 */
[----:B0-----:R-:W-:-:S05]  /*2a70*/  IMAD.WIDE R6, R47, 0x2, R38 ;  /* 0x000000022f067825 */ /* 0x001fca00078e0226 */
[----:B------:R-:W0:Y:S04]  /*2a80*/  @!P6 LDS R48, [R20+0x3000] ;  /* 0x003000001430e984 */ /* 0x000e280000000800 */
[----:B0-----:R-:W0:Y:S02]  /*2a90*/  SHFL.BFLY PT, R5, R48, 0x1, 0x1f ;  /* 0x0c201f0030057f89 */ /* 0x001e2400000e0000 */
[----:B0-----:R-:W-:Y:S01]  /*2aa0*/  FADD R9, R48, R5 ;  /* 0x0000000530097221 */ /* 0x001fe20000000000 */
[----:B------:R-:W-:-:S04]  /*2ab0*/  IMAD.WIDE R4, R47, 0x2, R40 ;  /* 0x000000022f047825 */ /* 0x000fc800078e0228 */
[----:B------:R0:W-:Y:S01]  /*2ac0*/  @P0 STS [R20+0x3000], R9 ;  /* 0x0030000914000388 */ /* 0x0001e20000000800 */
[----:B------:R-:W-:Y:S06]  /*2ad0*/  BAR.SYNC.DEFER_BLOCKING 0x0 ;  /* 0x0000000000007b1d */ /* 0x000fec0000010000 */
[----:B------:R0:W2:Y:S01]  /*2ae0*/  LDS R49, [R3+0x3000] ;  /* 0x0030000003317984 */ /* 0x0000a20000000800 */
[----:B------:R-:W3:Y:S02]  /*2af0*/  SYNCS.PHASECHK.TRANS64.TRYWAIT P3, [UR17], R14 ;  /* 0x0000000eff0075a7 */ /* 0x000ee40008061111 */
[----:B0-23--:R-:W-:Y:S05]  /*2b00*/  @!P3 BRA `(.L_x_15) ;  /* 0x0000001400e8b947 */ /* 0x00dfea0003800000 */
.L_x_24:
[C---:B------:R-:W-:Y:S01]  /*2b10*/  IMAD.WIDE R16, R47.reuse, 0x2, R28 ;  /* 0x000000022f107825 */ /* 0x040fe200078e021c */
[----:B------:R0:W2:Y:S03]  /*2b20*/  LDG.E.U16 R72, desc[UR30][R4.64] ;  /* 0x0000001e04487981 */ /* 0x0000a6000c1e1500 */
[C---:B------:R-:W-:Y:S01]  /*2b30*/  IMAD.WIDE R18, R47.reuse, 0x2, R26 ;  /* 0x000000022f127825 */ /* 0x040fe200078e021a */
[----:B------:R-:W3:Y:S03]  /*2b40*/  LDG.E.U16 R74, desc[UR30][R6.64] ;  /* 0x0000001e064a7981 */ /* 0x000ee6000c1e1500 */
[C---:B------:R-:W-:Y:S01]  /*2b50*/  IMAD.WIDE R60, R47.reuse, 0x2, R24 ;  /* 0x000000022f3c7825 */ /* 0x040fe200078e0218 */
[----:B------:R-:W4:Y:S03]  /*2b60*/  LDG.E.U16 R16, desc[UR30][R16.64] ;  /* 0x0000001e10107981 */ /* 0x000f26000c1e1500 */
[C---:B------:R-:W-:Y:S01]  /*2b70*/  IMAD.WIDE R8, R47.reuse, 0x2, R34 ;  /* 0x000000022f087825 */ /* 0x040fe200078e0222 */
[----:B------:R-:W5:Y:S03]  /*2b80*/  LDG.E.U16 R18, desc[UR30][R18.64] ;  /* 0x0000001e12127981 */ /* 0x000f66000c1e1500 */
[C---:B------:R-:W-:Y:S01]  /*2b90*/  IMAD.WIDE R10, R47.reuse, 0x2, R32 ;  /* 0x000000022f0a7825 */ /* 0x040fe200078e0220 */
[----:B------:R1:W5:Y:S03]  /*2ba0*/  LDG.E.U16 R76, desc[UR30][R8.64] ;  /* 0x0000001e084c7981 */ /* 0x000366000c1e1500 */
[----:B------:R-:W-:Y:S01]  /*2bb0*/  IMAD.WIDE R14, R47, 0x2, R30 ;  /* 0x000000022f0e7825 */ /* 0x000fe200078e021e */
[----:B------:R-:W5:Y:S04]  /*2bc0*/  LDG.E.U16 R75, desc[UR30][R10.64] ;  /* 0x0000001e0a4b7981 */ /* 0x000f68000c1e1500 */
[----:B------:R-:W5:Y:S04]  /*2bd0*/  LDG.E.U16 R77, desc[UR30][R14.64] ;  /* 0x0000001e0e4d7981 */ /* 0x000f68000c1e1500 */
[----:B------:R1:W5:Y:S01]  /*2be0*/  LDG.E.U16 R61, desc[UR30][R60.64] ;  /* 0x0000001e3c3d7981 */ /* 0x000362000c1e1500 */
[----:B0-----:R-:W-:Y:S01]  /*2bf0*/  F2FP.BF16.F32.PACK_AB R4, R67, R12 ;  /* 0x0000000c4304723e */ /* 0x001fe200000010ff */
[----:B-1----:R-:W-:Y:S01]  /*2c00*/  FADD R8, -R36, R13 ;  /* 0x0000000d24087221 */ /* 0x002fe20000000100 */
[----:B------:R-:W-:-:S02]  /*2c10*/  F2FP.BF16.F32.PACK_AB R5, R69, R66 ;  /* 0x000000424505723e */ /* 0x000fc400000010ff */
[----:B------:R-:W-:Y:S02]  /*2c20*/  F2FP.BF16.F32.PACK_AB R6, R73, R68 ;  /* 0x000000444906723e */ /* 0x000fe400000010ff */
[----:B------:R-:W-:-:S04]  /*2c30*/  F2FP.BF16.F32.PACK_AB R7, R71, R70 ;  /* 0x000000464707723e */ /* 0x000fc800000010ff */
[----:B------:R-:W-:Y:S01]  /*2c40*/  STTM.16dp32bit_t0_t15.x4 tmem[UR26], R4 ;  /* 0x00000004000079ed */ /* 0x000fe2000890001a */
[----:B------:R-:W-:Y:S01]  /*2c50*/  STTM.16dp32bit_t16_t31.x4 tmem[UR26+0x4], R4 ;  /* 0x00000404000079ed */ /* 0x000fe2000892001a */
[----:B------:R-:W-:-:S06]  /*2c60*/  FMUL R60, R8, 1.4426950216293334961 ;  /* 0x3fb8aa3b083c7820 */ /* 0x000fcc0000400000 */
[----:B------:R-:W0:Y:S01]  /*2c70*/  MUFU.EX2 R60, R60 ;  /* 0x0000003c003c7308 */ /* 0x000e220000000800 */
[----:B------:R-:W-:Y:S01]  /*2c80*/  ULEA UR17, UR39, UR12, 0x3 ;  /* 0x0000000c27117291 */ /* 0x000fe2000f8e18ff */
[----:B------:R-:W-:-:S03]  /*2c90*/  UMOV UR6, UR7 ;  /* 0x0000000700067c82 */ /* 0x000fc60008000000 */
[----:B------:R-:W-:Y:S01]  /*2ca0*/  UIADD3 UR17, UPT, UPT, UR17, 0x5000, URZ ;  /* 0x0000500011117890 */ /* 0x000fe2000fffe0ff */
[----:B--2---:R-:W-:Y:S04]  /*2cb0*/  STS.U16 [R23+UR12+0x4000], R72 ;  /* 0x0040004817007988 */ /* 0x004fe8000800040c */
[----:B---3--:R-:W-:Y:S04]  /*2cc0*/  STS.U16 [R23+UR12+0x4200], R74 ;  /* 0x0042004a17007988 */ /* 0x008fe8000800040c */
[----:B----4-:R-:W-:Y:S04]  /*2cd0*/  STS.U16 [R23+UR12+0x4a00], R16 ;  /* 0x004a001017007988 */ /* 0x010fe8000800040c */
[----:B-----5:R1:W-:Y:S04]  /*2ce0*/  STS.U16 [R23+UR12+0x4c00], R18 ;  /* 0x004c001217007988 */ /* 0x0203e8000800040c */
[----:B------:R2:W-:Y:S04]  /*2cf0*/  STS.U16 [R23+UR12+0x4400], R76 ;  /* 0x0044004c17007988 */ /* 0x0005e8000800040c */
[----:B------:R2:W-:Y:S04]  /*2d00*/  STS.U16 [R23+UR12+0x4600], R75 ;  /* 0x0046004b17007988 */ /* 0x0005e8000800040c */
[----:B------:R2:W-:Y:S04]  /*2d10*/  STS.U16 [R23+UR12+0x4800], R77 ;  /* 0x0048004d17007988 */ /* 0x0005e8000800040c */
[----:B------:R2:W-:Y:S01]  /*2d20*/  STS.U16 [R23+UR12+0x4e00], R61 ;  /* 0x004e003d17007988 */ /* 0x0005e2000800040c */
[----:B------:R-:W3:Y:S02]  /*2d30*/  FENCE.VIEW.ASYNC.T ;  /* 0x00000000000073c6 */ /* 0x000ee40000000200 */
[----:B---3--:R-:W-:Y:S06]  /*2d40*/  BAR.SYNC.DEFER_BLOCKING 0x0 ;  /* 0x0000000000007b1d */ /* 0x008fec0000010000 */
[----:B-1----:R-:W-:Y:S01]  /*2d50*/  LDTM.16dp32bit_t0_t15.x16 R4, tmem[UR14] ;  /* 0x0000000e000479ee */ /* 0x002fe20008a00000 */
[----:B------:R-:W0:Y:S01]  /*2d60*/  LDTM.16dp32bit_t16_t31.x16 R4, tmem[UR14+0x10] ;  /* 0x0000100e000479ee */ /* 0x000e220008a20000 */
[----:B------:R-:W-:Y:S01]  /*2d70*/  NOP ;  /* 0x0000000000007918 */ /* 0x000fe20000000000 */
[C---:B0-----:R-:W-:Y:S01]  /*2d80*/  FMUL R4, R60.reuse, R4 ;  /* 0x000000043c047220 */ /* 0x041fe20000400000 */
        /* <DEDUP_REMOVED lines=16> */
[----:B------:R2:W-:Y:S01]  /*2e90*/  STTM.16dp32bit_t16_t31.x16 tmem[UR14+0x10], R4 ;  /* 0x00001004000079ed */ /* 0x0005e20008a2000e */
[----:B------:R-:W0:Y:S02]  /*2ea0*/  FENCE.VIEW.ASYNC.T ;  /* 0x00000000000073c6 */ /* 0x000e240000000200 */
[----:B0-----:R-:W-:Y:S06]  /*2eb0*/  BAR.SYNC.DEFER_BLOCKING 0x0 ;  /* 0x0000000000007b1d */ /* 0x001fec0000010000 */
[----:B------:R0:W-:Y:S06]  /*2ec0*/  MEMBAR.ALL.CTA ;  /* 0x0000000000007992 */ /* 0x0001ec0000008000 */
[----:B0-----:R-:W0:Y:S02]  /*2ed0*/  FENCE.VIEW.ASYNC.S ;  /* 0x00000000000073c6 */ /* 0x001e240000000000 */
[----:B0-----:R-:W-:Y:S06]  /*2ee0*/  BAR.SYNC.DEFER_BLOCKING 0x0 ;  /* 0x0000000000007b1d */ /* 0x001fec0000010000 */
[----:B------:R-:W-:Y:S05]  /*2ef0*/  BRA.U UP1, `(.L_x_16) ;  /* 0x0000000101387547 */ /* 0x000fea000b800000 */
[----:B------:R-:W-:Y:S01]  /*2f00*/  UIADD3 UR34, UPT, UPT, UR13, 0x48, URZ ;  /* 0x000000480d227890 */ /* 0x000fe2000fffe0ff */
[----:B------:R-:W-:Y:S01]  /*2f10*/  UMOV UR28, UR4 ;  /* 0x00000004001c7c82 */ /* 0x000fe20008000000 */
[----:B------:R-:W-:Y:S01]  /*2f20*/  UMOV UR29, 0x80004020 ;  /* 0x80004020001d7882 */ /* 0x000fe20000000000 */
[----:B------:R-:W-:Y:S01]  /*2f30*/  UMOV UR32, 0x0 ;  /* 0x0000000000207882 */ /* 0x000fe20000000000 */
[----:B------:R-:W-:Y:S01]  /*2f40*/  UMOV UR33, 0x4100490 ;  /* 0x0410049000217882 */ /* 0x000fe20000000000 */
[----:B------:R-:W-:Y:S01]  /*2f50*/  UMOV UR10, UR17 ;  /* 0x00000011000a7c82 */ /* 0x000fe20008000000 */
[----:B------:R-:W-:Y:S01]  /*2f60*/  UMOV UR11, URZ ;  /* 0x000000ff000b7c82 */ /* 0x000fe20008000000 */
[----:B------:R-:W-:Y:S01]  /*2f70*/  UMOV UR36, 0x0 ;  /* 0x0000000000247882 */ /* 0x000fe20000000000 */
[----:B------:R-:W-:Y:S01]  /*2f80*/  UMOV UR37, 0x4100490 ;  /* 0x0410049000257882 */ /* 0x000fe20000000000 */
[----:B------:R0:W-:Y:S01]  /*2f90*/  UTCHMMA tmem[UR23], gdesc[UR28], tmem[UR13], tmem[UR32], idesc[UR33], UPT ;  /* 0x00ff201c170079ea */ /* 0x0001e2000b80000d */
[----:B------:R-:W-:Y:S01]  /*2fa0*/  UMOV UR7, UR10 ;  /* 0x0000000a00077c82 */ /* 0x000fe20008000000 */
[----:B------:R0:W-:Y:S01]  /*2fb0*/  UTCHMMA tmem[UR34], gdesc[UR24], tmem[UR13], tmem[UR36], idesc[UR37], UPT ;  /* 0x00ff2418220079ea */ /* 0x0001e2000b80000d */
[----:B------:R0:W-:Y:S01]  /*2fc0*/  UTCBAR [UR7], URZ ;  /* 0x000000ff070073e9 */ /* 0x0001e200080000ff */
[----:B------:R-:W-:-:S02]  /*2fd0*/  NOP ;  /* 0x0000000000007918 */ /* 0x000fc40000000000 */
.L_x_16:
[----:B------:R-:W-:Y:S01]  /*2fe0*/  UIADD3 UR39, UPT, UPT, UR39, 0x1, URZ ;  /* 0x0000000127277890 */ /* 0x000fe2000fffe0ff */
[----:B------:R-:W-:Y:S01]  /*2ff0*/  FFMA R44, R60, R44, R49 ;  /* 0x0000002c3c2c7223 */ /* 0x000fe20000000031 */
[----:B------:R-:W-:Y:S01]  /*3000*/  UIADD3 UR8, UPT, UPT, UR8, 0x20, URZ ;  /* 0x0000002008087890 */ /* 0x000fe2000fffe0ff */
[----:B------:R-:W-:Y:S01]  /*3010*/  VIADD R47, R47, UR27 ;  /* 0x0000001b2f2f7c36 */ /* 0x000fe20008000000 */
[----:B------:R-:W-:Y:S01]  /*3020*/  UISETP.GT.AND UP2, UPT, UR39, 0x1, UPT ;  /* 0x000000012700788c */ /* 0x000fe2000bf44270 */
[----:B------:R-:W-:Y:S01]  /*3030*/  IMAD.IADD R45, R37, 0x1, R45 ;  /* 0x00000001252d7824 */ /* 0x000fe200078e022d */
[----:B--2---:R-:W-:Y:S01]  /*3040*/  MOV R13, R36 ;  /* 0x00000024000d7202 */ /* 0x004fe20000000f00 */
[----:B------:R-:W-:Y:S01]  /*3050*/  IMAD.U32 R14, RZ, RZ, UR6 ;  /* 0x00000006ff0e7e24 */ /* 0x000fe2000f8e00ff */
[----:B0-----:R-:W-:Y:S02]  /*3060*/  USEL UR7, URZ, 0x1, !UP2 ;  /* 0x00000001ff077887 */ /* 0x001fe4000d000000 */
[----:B------:R-:W-:-:S02]  /*3070*/  USEL UR39, UR39, URZ, !UP2 ;  /* 0x000000ff27277287 */ /* 0x000fc4000d000000 */
[----:B------:R-:W-:Y:S02]  /*3080*/  UISETP.GE.AND UP2, UPT, UR8, UR22, UPT ;  /* 0x000000160800728c */ /* 0x000fe4000bf46270 */
[----:B------:R-:W-:-:S07]  /*3090*/  ULOP3.LUT UR7, UR6, UR7, URZ, 0x3c, !UPT ;  /* 0x0000000706077292 */ /* 0x000fce000f8e3cff */
[----:B------:R-:W-:Y:S05]  /*30a0*/  BRA.U !UP2, `(.L_x_17) ;  /* 0xfffffff10a847547 */ /* 0x000fea000b83ffff */
.L_x_12:
[----:B------:R-:W1:Y:S01]  /*30b0*/  LDCU UR4, c[0x0][0x3f0] ;  /* 0x00007e00ff0477ac */ /* 0x000e620008000800 */
[C---:B------:R-:W-:Y:S01]  /*30c0*/  IMAD.SHL.U32 R3, R0.reuse, 0x20, RZ ;  /* 0x0000002000037824 */ /* 0x040fe200078e00ff */
[----:B0--3--:R-:W-:Y:S01]  /*30d0*/  SHF.R.S32.HI R4, RZ, 0x5, R0 ;  /* 0x00000005ff047819 */ /* 0x009fe20000011400 */
[----:B------:R-:W-:Y:S02]  /*30e0*/  IMAD.SHL.U32 R20, R0, 0x10, RZ ;  /* 0x0000001000147824 */ /* 0x000fe400078e00ff */
[C---:B------:R-:W-:Y:S01]  /*30f0*/  FMUL R21, R44.reuse, 8388608 ;  /* 0x4b0000002c157820 */ /* 0x040fe20000400000 */
[----:B------:R-:W-:Y:S01]  /*3100*/  FSETP.GEU.AND P4, PT, R44, 1.175494350822287508e-38, PT ;  /* 0x008000002c00780b */ /* 0x000fe20003f8e000 */
[----:B------:R-:W-:Y:S01]  /*3110*/  IMAD.SHL.U32 R23, R0, 0x4, RZ ;  /* 0x0000000400177824 */ /* 0x000fe200078e00ff */
[----:B------:R-:W-:Y:S02]  /*3120*/  LOP3.LUT R3, R3, 0x300, RZ, 0xc0, !PT ;  /* 0x0000030003037812 */ /* 0x000fe400078ec0ff */
[----:B------:R-:W-:-:S02]  /*3130*/  SGXT R4, R4, 0x1 ;  /* 0x000000010404781a */ /* 0x000fc40000000200 */
[----:B------:R-:W-:Y:S02]  /*3140*/  LOP3.LUT R3, R3, 0x870, R20, 0xf8, !PT ;  /* 0x0000087003037812 */ /* 0x000fe400078ef814 */
[----:B------:R-:W-:Y:S02]  /*3150*/  FSEL R21, R21, R44, !P4 ;  /* 0x0000002c15157208 */ /* 0x000fe40006000000 */
[----:B------:R-:W-:Y:S02]  /*3160*/  LOP3.LUT R26, R3, 0x1040, R4, 0x78, !PT ;  /* 0x00001040031a7812 */ /* 0x000fe400078e7804 */
[----:B------:R-:W-:Y:S01]  /*3170*/  FSETP.GT.AND P3, PT, |R44|, 8.50705917302346158658e+37, PT ;  /* 0x7e8000002c00780b */ /* 0x000fe20003f64200 */
[----:B-1----:R-:W-:Y:S01]  /*3180*/  UISETP.GE.AND UP0, UPT, UR4, 0x1, UPT ;  /* 0x000000010400788c */ /* 0x002fe2000bf06270 */
[----:B------:R-:W-:Y:S02]  /*3190*/  SHF.R.S32.HI R25, RZ, 0x2, R0 ;  /* 0x00000002ff197819 */ /* 0x000fe40000011400 */
[----:B------:R-:W-:-:S02]  /*31a0*/  LOP3.LUT R20, R20, 0x30, RZ, 0xc0, !PT ;  /* 0x0000003014147812 */ /* 0x000fc400078ec0ff */
[----:B------:R-:W-:-:S04]  /*31b0*/  IADD3 R3, PT, PT, R21, -0x3f3504f3, RZ ;  /* 0xc0cafb0d15037810 */ /* 0x000fc80007ffe0ff */
[----:B------:R-:W-:Y:S05]  /*31c0*/  BRA.U !UP0, `(.L_x_18) ;  /* 0x0000000108107547 */ /* 0x000fea000b800000 */
[----:B------:R-:W-:-:S06]  /*31d0*/  USHF.L.U32 UR6, UR6, 0x1f, URZ ;  /* 0x0000001f06067899 */ /* 0x000fcc00080006ff */
[----:B------:R-:W-:-:S04]  /*31e0*/  IMAD.U32 R4, RZ, RZ, UR6 ;  /* 0x00000006ff047e24 */ /* 0x000fc8000f8e00ff */
[----:B------:R-:W0:Y:S02]  /*31f0*/  SYNCS.PHASECHK.TRANS64.TRYWAIT P0, [UR17], R4 ;  /* 0x00000004ff0075a7 */ /* 0x000e240008001111 */
[----:B0-----:R-:W-:Y:S05]  /*3200*/  @!P0 BRA `(.L_x_19) ;  /* 0x0000001000348947 */ /* 0x001fea0003800000 */
.L_x_18:
[----:B------:R-:W-:Y:S01]  /*3210*/  BAR.SYNC.DEFER_BLOCKING 0x0 ;  /* 0x0000000000007b1d */ /* 0x000fe20000010000 */
[C---:B------:R-:W-:Y:S01]  /*3220*/  FSETP.GEU.AND P0, PT, |R44|.reuse, 1.175494350822287508e-38, PT ;  /* 0x008000002c00780b */ /* 0x040fe20003f0e200 */
[----:B------:R-:W-:Y:S01]  /*3230*/  @P3 FMUL R44, R44, 0.25 ;  /* 0x3e8000002c2c3820 */ /* 0x000fe20000400000 */
[----:B------:R-:W-:Y:S01]  /*3240*/  LOP3.LUT R28, R20, 0x3c0, R23, 0xf8, !PT ;  /* 0x000003c0141c7812 */ /* 0x000fe200078ef817 */
[----:B------:R-:W-:Y:S01]  /*3250*/  IMAD.SHL.U32 R23, R0, 0x2, RZ ;  /* 0x0000000200177824 */ /* 0x000fe200078e00ff */
[----:B------:R-:W-:Y:S01]  /*3260*/  SGXT R25, R25, 0x1 ;  /* 0x000000011919781a */ /* 0x000fe20000000200 */
[----:B------:R-:W-:Y:S01]  /*3270*/  IMAD.MOV.U32 R29, RZ, RZ, 0x3dc6b27f ;  /* 0x3dc6b27fff1d7424 */ /* 0x000fe200078e00ff */
[----:B------:R-:W-:Y:S01]  /*3280*/  LOP3.LUT R24, R3, 0xff800000, RZ, 0xc0, !PT ;  /* 0xff80000003187812 */ /* 0x000fe200078ec0ff */
[----:B------:R-:W0:Y:S01]  /*3290*/  LDCU.64 UR4, c[0x0][0x3e0] ;  /* 0x00007c00ff0477ac */ /* 0x000e220008000a00 */
[----:B------:R-:W-:Y:S01]  /*32a0*/  LOP3.LUT R28, R28, 0x1040, R25, 0x78, !PT ;  /* 0x000010401c1c7812 */ /* 0x000fe200078e7819 */
[----:B------:R-:W1:Y:S01]  /*32b0*/  LDC.64 R40, c[0x0][0x398] ;  /* 0x0000e600ff287b82 */ /* 0x000e620000000a00 */
[----:B------:R-:W-:Y:S01]  /*32c0*/  LOP3.LUT R25, R23, 0x80, RZ, 0xc0, !PT ;  /* 0x0000008017197812 */ /* 0x000fe200078ec0ff */
[----:B------:R-:W-:Y:S01]  /*32d0*/  IMAD.IADD R22, R21, 0x1, -R24 ;  /* 0x0000000115167824 */ /* 0x000fe200078e0a18 */
[----:B------:R-:W-:Y:S01]  /*32e0*/  FSEL R23, RZ, -23, P4 ;  /* 0xc1b80000ff177808 */ /* 0x000fe20002000000 */
[----:B------:R-:W-:Y:S01]  /*32f0*/  @!P0 FMUL R44, R44, 16777216 ;  /* 0x4b8000002c2c8820 */ /* 0x000fe20000400000 */
[----:B------:R-:W-:Y:S01]  /*3300*/  I2FP.F32.S32 R24, R24 ;  /* 0x0000001800187245 */ /* 0x000fe20000201400 */
[----:B------:R-:W-:Y:S01]  /*3310*/  FADD R22, R22, -1 ;  /* 0xbf80000016167421 */ /* 0x000fe20000000000 */
[----:B------:R-:W-:-:S02]  /*3320*/  SHF.L.U32 R3, R0, 0x7, RZ ;  /* 0x0000000700037819 */ /* 0x000fc400000006ff */
[----:B------:R-:W-:Y:S01]  /*3330*/  IADD3 R30, PT, PT, R26, UR12, R25 ;  /* 0x0000000c1a1e7c10 */ /* 0x000fe2000fffe019 */
[----:B------:R-:W-:Y:S01]  /*3340*/  FFMA.FTZ R23, R24, 1.1920928955078125e-07, R23 ;  /* 0x3400000018177823 */ /* 0x000fe20000010017 */
[----:B------:R-:W-:Y:S01]  /*3350*/  LOP3.LUT R27, R3, 0x400, RZ, 0xc0, !PT ;  /* 0x00000400031b7812 */ /* 0x000fe200078ec0ff */
[----:B------:R-:W2:Y:S01]  /*3360*/  MUFU.RCP R24, R44 ;  /* 0x0000002c00187308 */ /* 0x000ea20000001000 */
[C---:B------:R-:W-:Y:S01]  /*3370*/  FFMA.FTZ R3, R22.reuse, R29, -0.16845393180847167969 ;  /* 0xbe2c7f3016037423 */ /* 0x040fe2000001001d */
[----:B------:R-:W3:Y:S02]  /*3380*/  @!P2 SYNCS.CCTL.IV [UR12+0x5000] ;  /* 0x00500000ff00a9b1 */ /* 0x000ee4000800000c */
[----:B---3--:R-:W-:Y:S01]  /*3390*/  BAR.SYNC.DEFER_BLOCKING 0x0 ;  /* 0x0000000000007b1d */ /* 0x008fe20000010000 */
[----:B0-----:R-:W-:Y:S01]  /*33a0*/  UIMAD UR4, UR9, UR4, URZ ;  /* 0x00000004090472a4 */ /* 0x001fe2000f8e02ff */
[----:B------:R-:W-:Y:S01]  /*33b0*/  FFMA.FTZ R25, R22, R3, 0.1716887056827545166 ;  /* 0x3e2fcf2a16197423 */ /* 0x000fe20000010003 */
[----:B------:R-:W-:-:S02]  /*33c0*/  IADD3 R3, PT, PT, R28, UR12, R27 ;  /* 0x0000000c1c037c10 */ /* 0x000fc4000fffe01b */
[----:B------:R-:W-:Y:S01]  /*33d0*/  USHF.L.U32 UR6, UR4, 0x1, URZ ;  /* 0x0000000104067899 */ /* 0x000fe200080006ff */
[C---:B------:R-:W-:Y:S01]  /*33e0*/  FFMA.FTZ R25, R22.reuse, R25, -0.17900948226451873779 ;  /* 0xbe374e4316197423 */ /* 0x040fe20000010019 */
[----:B------:R-:W-:Y:S01]  /*33f0*/  LDTM.16dp32bit_t0_t15.x16 R4, tmem[UR14] ;  /* 0x0000000e000479ee */ /* 0x000fe20008a00000 */
[----:B------:R-:W0:Y:S02]  /*3400*/  LDTM.16dp32bit_t16_t31.x16 R4, tmem[UR14+0x10] ;  /* 0x0000100e000479ee */ /* 0x000e240008a20000 */
[----:B------:R-:W-:-:S04]  /*3410*/  FFMA.FTZ R25, R22, R25, 0.20512372255325317383 ;  /* 0x3e520bf416197423 */ /* 0x000fc80000010019 */
[----:B------:R-:W-:-:S04]  /*3420*/  FFMA.FTZ R25, R22, R25, -0.24046532809734344482 ;  /* 0xbe763c8b16197423 */ /* 0x000fc80000010019 */
[----:B------:R-:W-:-:S04]  /*3430*/  FFMA.FTZ R25, R22, R25, 0.28857114911079406738 ;  /* 0x3e93bf9916197423 */ /* 0x000fc80000010019 */
[C---:B------:R-:W-:Y:S01]  /*3440*/  FFMA.FTZ R25, R22.reuse, R25, -0.36067417263984680176 ;  /* 0xbeb8aa4916197423 */ /* 0x040fe20000010019 */
[----:B------:R-:W3:Y:S01]  /*3450*/  @!P2 SYNCS.CCTL.IV [UR12+0x5008] ;  /* 0x00500800ff00a9b1 */ /* 0x000ee2000800000c */
[----:B------:R-:W-:Y:S02]  /*3460*/  NOP ;  /* 0x0000000000007918 */ /* 0x000fe40000000000 */
[----:B------:R-:W-:Y:S01]  /*3470*/  FFMA.FTZ R25, R22, R25, 0.48089820146560668945 ;  /* 0x3ef6384a16197423 */ /* 0x000fe20000010019 */
[----:B------:R-:W-:-:S03]  /*3480*/  FSETP.NEU.AND P2, PT, R21, RZ, PT ;  /* 0x000000ff1500720b */ /* 0x000fc60003f4d000 */
[----:B------:R-:W-:Y:S01]  /*3490*/  FFMA.FTZ R25, R22, R25, -0.72134751081466674805 ;  /* 0xbf38aa3b16197423 */ /* 0x000fe20000010019 */
[----:B0-----:R-:W-:Y:S01]  /*34a0*/  @P3 FMUL R16, R16, 0.25 ;  /* 0x3e80000010103820 */ /* 0x001fe20000400000 */
[----:B------:R-:W-:Y:S01]  /*34b0*/  @P3 FMUL R17, R17, 0.25 ;  /* 0x3e80000011113820 */ /* 0x000fe20000400000 */
        /* <DEDUP_REMOVED lines=14> */
[----:B------:R-:W-:Y:S01]  /*35a0*/  @!P0 FMUL R16, R16, 16777216 ;  /* 0x4b80000010108820 */ /* 0x000fe20000400000 */
        /* <DEDUP_REMOVED lines=15> */
[C---:B--2---:R-:W-:Y:S01]  /*36a0*/  FMUL R31, R24.reuse, R16 ;  /* 0x00000010181f7220 */ /* 0x044fe20000400000 */
        /* <DEDUP_REMOVED lines=14> */
[----:B------:R-:W-:Y:S01]  /*3790*/  FMUL R24, R24, R19 ;  /* 0x0000001318187220 */ /* 0x000fe20000400000 */
[----:B------:R-:W-:Y:S01]  /*37a0*/  F2FP.BF16.F32.PACK_AB R8, R27, R4 ;  /* 0x000000041b08723e */ /* 0x000fe200000010ff */
[----:B------:R-:W-:Y:S01]  /*37b0*/  FMUL R25, R22, R25 ;  /* 0x0000001916197220 */ /* 0x000fe20000400000 */
[----:B------:R-:W-:-:S02]  /*37c0*/  F2FP.BF16.F32.PACK_AB R9, R26, R5 ;  /* 0x000000051a09723e */ /* 0x000fc400000010ff */
[----:B------:R-:W-:Y:S01]  /*37d0*/  F2FP.BF16.F32.PACK_AB R10, R29, R6 ;  /* 0x000000061d0a723e */ /* 0x000fe200000010ff */
[----:B------:R-:W-:Y:S01]  /*37e0*/  FMUL R25, R22, R25 ;  /* 0x0000001916197220 */ /* 0x000fe20000400000 */
[----:B------:R-:W-:Y:S02]  /*37f0*/  F2FP.BF16.F32.PACK_AB R11, R28, R7 ;  /* 0x000000071c0b723e */ /* 0x000fe400000010ff */
[----:B------:R-:W-:Y:S01]  /*3800*/  F2FP.BF16.F32.PACK_AB R12, R31, R12 ;  /* 0x0000000c1f0c723e */ /* 0x000fe200000010ff */
[----:B------:R-:W-:Y:S01]  /*3810*/  FFMA.FTZ R22, R22, 1.4426950216293334961, R25 ;  /* 0x3fb8aa3b16167823 */ /* 0x000fe20000010019 */
[----:B------:R-:W-:Y:S01]  /*3820*/  F2FP.BF16.F32.PACK_AB R13, R16, R13 ;  /* 0x0000000d100d723e */ /* 0x000fe200000010ff */
[----:B---3--:R0:W-:Y:S01]  /*3830*/  STSM.16.M88.4 [R30], R8 ;  /* 0x000000081e007844 */ /* 0x0081e20000000200 */
[----:B------:R-:W-:Y:S01]  /*3840*/  F2FP.BF16.F32.PACK_AB R14, R17, R14 ;  /* 0x0000000e110e723e */ /* 0x000fe200000010ff */
[----:B------:R-:W2:Y:S01]  /*3850*/  LDC R16, c[0x0][0x3e8] ;  /* 0x0000fa00ff107b82 */ /* 0x000ea20000000800 */
[----:B------:R-:W-:Y:S01]  /*3860*/  F2FP.BF16.F32.PACK_AB R15, R24, R15 ;  /* 0x0000000f180f723e */ /* 0x000fe200000010ff */
[----:B------:R-:W-:Y:S01]  /*3870*/  FADD R23, R23, R22 ;  /* 0x0000001617177221 */ /* 0x000fe20000000000 */
[----:B------:R-:W-:-:S02]  /*3880*/  SHF.R.U32.HI R17, RZ, 0x6, R0 ;  /* 0x00000006ff117819 */ /* 0x000fc40000011600 */
[----:B------:R-:W-:Y:S01]  /*3890*/  ISETP.GE.U32.AND P0, PT, R21, 0x7f800000, PT ;  /* 0x7f8000001500780c */ /* 0x000fe20003f06070 */
[----:B------:R3:W-:Y:S01]  /*38a0*/  STSM.16.M88.4 [R30+0x400], R12 ;  /* 0x0004000c1e007844 */ /* 0x0007e20000000200 */
[----:B------:R-:W-:Y:S01]  /*38b0*/  SGXT.U32 R17, R17, 0x2 ;  /* 0x000000021111781a */ /* 0x000fe20000000000 */
[----:B------:R-:W-:Y:S01]  /*38c0*/  BAR.SYNC.DEFER_BLOCKING 0x0 ;  /* 0x0000000000007b1d */ /* 0x000fe20000010000 */
[----:B0-----:R-:W-:Y:S01]  /*38d0*/  SHF.R.U32.HI R9, RZ, 0x2, R0 ;  /* 0x00000002ff097819 */ /* 0x001fe20000011600 */
[----:B------:R-:W-:Y:S01]  /*38e0*/  IMAD R8, R2, UR5, RZ ;  /* 0x0000000502087c24 */ /* 0x000fe2000f8e02ff */
[----:B------:R-:W-:-:S07]  /*38f0*/  UIMAD.WIDE UR4, UR4, 0x2, URZ ;  /* 0x00000002040478a5 */ /* 0x000fce000f8e02ff */
[----:B------:R-:W-:Y:S01]  /*3900*/  @P0 IMAD.MOV.U32 R18, RZ, RZ, 0x7f800000 ;  /* 0x7f800000ff120424 */ /* 0x000fe200078e00ff */
[----:B---3--:R-:W-:-:S03]  /*3910*/  LOP3.LUT R13, R9, 0x38, RZ, 0xc0, !PT ;  /* 0x00000038090d7812 */ /* 0x008fc600078ec0ff */
[----:B------:R-:W-:Y:S01]  /*3920*/  @P0 FFMA.FTZ R23, R21, R18, +INF ;  /* 0x7f80000015170423 */ /* 0x000fe20000010012 */
[----:B--2---:R-:W-:Y:S01]  /*3930*/  IMAD R11, R17, R16, RZ ;  /* 0x00000010110b7224 */ /* 0x004fe200078e02ff */
[C---:B------:R-:W-:Y:S01]  /*3940*/  SHF.L.U32 R9, R8.reuse, 0x1, RZ ;  /* 0x0000000108097819 */ /* 0x040fe200000006ff */
[----:B------:R-:W-:Y:S01]  /*3950*/  IMAD.HI R8, R8, 0x2, RZ ;  /* 0x0000000208087827 */ /* 0x000fe200078e02ff */
[----:B------:R-:W-:Y:S01]  /*3960*/  LOP3.LUT R12, R13, 0x1f, R0, 0xf8, !PT ;  /* 0x0000001f0d0c7812 */ /* 0x000fe200078ef800 */
[----:B------:R-:W0:Y:S01]  /*3970*/  LDCU UR4, c[0x0][0x3ec] ;  /* 0x00007d80ff0477ac */ /* 0x000e220008000800 */
[----:B-1----:R-:W-:Y:S01]  /*3980*/  IADD3 R40, P0, P3, R9, UR6, R40 ;  /* 0x0000000609287c10 */ /* 0x002fe2000fb1e028 */
[----:B------:R-:W-:Y:S01]  /*3990*/  IMAD R15, R16, 0x4, R11 ;  /* 0x00000004100f7824 */ /* 0x000fe200078e020b */
[----:B------:R-:W-:Y:S01]  /*39a0*/  LOP3.LUT R0, R0, 0xff, RZ, 0xc0, !PT ;  /* 0x000000ff00007812 */ /* 0x000fe200078ec0ff */
[----:B------:R-:W-:Y:S01]  /*39b0*/  IMAD.SHL.U32 R9, R12, 0x8, RZ ;  /* 0x000000080c097824 */ /* 0x000fe200078e00ff */
[----:B------:R-:W-:Y:S01]  /*39c0*/  IADD3.X R42, PT, PT, R8, UR5, R41, P0, P3 ;  /* 0x00000005082a7c10 */ /* 0x000fe200087e6429 */
[----:B------:R-:W1:Y:S01]  /*39d0*/  LDSM.16.M88.4 R4, [R3] ;  /* 0x000000000304783b */ /* 0x000e620000000200 */
[----:B------:R-:W-:Y:S01]  /*39e0*/  IMAD R17, R16, 0x4, R15 ;  /* 0x0000000410117824 */ /* 0x000fe200078e020f */
[----:B------:R-:W-:-:S02]  /*39f0*/  LEA R22, P0, R11, R40, 0x1 ;  /* 0x000000280b167211 */ /* 0x000fc400078008ff */
[----:B------:R-:W-:Y:S01]  /*3a00*/  LOP3.LUT R13, R9, 0xc0, RZ, 0xc0, !PT ;  /* 0x000000c0090d7812 */ /* 0x000fe200078ec0ff */
[C---:B------:R-:W-:Y:S01]  /*3a10*/  IMAD R19, R16.reuse, 0x4, R17 ;  /* 0x0000000410137824 */ /* 0x040fe200078e0211 */
[----:B------:R-:W-:Y:S02]  /*3a20*/  FSEL R9, R23, -INF , P2 ;  /* 0xff80000017097808 */ /* 0x000fe40001000000 */
[----:B------:R-:W-:Y:S02]  /*3a30*/  LEA.HI.X.SX32 R23, R11, R42, 0x1, P0 ;  /* 0x0000002a0b177211 */ /* 0x000fe400000f0eff */
[C---:B------:R-:W-:Y:S02]  /*3a40*/  LEA R21, R16.reuse, R19, 0x2 ;  /* 0x0000001310157211 */ /* 0x040fe400078e10ff */
[----:B------:R-:W-:Y:S01]  /*3a50*/  LEA R26, P0, R17, R40, 0x1 ;  /* 0x00000028111a7211 */ /* 0x000fe200078008ff */
[----:B0-----:R-:W-:Y:S01]  /*3a60*/  UIMAD UR4, UR9, UR4, URZ ;  /* 0x00000004090472a4 */ /* 0x001fe2000f8e02ff */
[----:B------:R-:W-:Y:S01]  /*3a70*/  IADD3 R38, PT, PT, R13, UR12, R20 ;  /* 0x0000000c0d267c10 */ /* 0x000fe2000fffe014 */
[C---:B------:R-:W-:Y:S01]  /*3a80*/  IMAD R29, R16.reuse, 0x4, R21 ;  /* 0x00000004101d7824 */ /* 0x040fe200078e0215 */
[----:B------:R-:W-:Y:S01]  /*3a90*/  LEA.HI.X.SX32 R27, R17, R42, 0x1, P0 ;  /* 0x0000002a111b7211 */ /* 0x000fe200000f0eff */
[----:B------:R-:W-:Y:S01]  /*3aa0*/  FFMA R13, R9, 0.69314718246459960938, R36 ;  /* 0x3f317218090d7823 */ /* 0x000fe20000000024 */
[-C--:B------:R-:W-:Y:S01]  /*3ab0*/  LEA R24, P2, R15, R40.reuse, 0x1 ;  /* 0x000000280f187211 */ /* 0x080fe200078408ff */
[C---:B------:R-:W-:Y:S01]  /*3ac0*/  IMAD R31, R16.reuse, 0x4, R29 ;  /* 0x00000004101f7824 */ /* 0x040fe200078e021d */
[----:B------:R0:W2:Y:S01]  /*3ad0*/  LDSM.16.M88.4 R8, [R3+0x800] ;  /* 0x000800000308783b */ /* 0x0000a20000000200 */
[----:B------:R-:W-:Y:S01]  /*3ae0*/  LEA R14, P0, R19, R40, 0x1 ;  /* 0x00000028130e7211 */ /* 0x000fe200078008ff */
[----:B------:R-:W-:Y:S01]  /*3af0*/  USHF.L.U32 UR6, UR4, 0x2, URZ ;  /* 0x0000000204067899 */ /* 0x000fe200080006ff */
[----:B------:R-:W-:Y:S01]  /*3b00*/  IMAD R17, R16, 0x4, R31 ;  /* 0x0000000410117824 */ /* 0x000fe200078e021f */
[----:B------:R-:W-:Y:S01]  /*3b10*/  LEA.HI.X.SX32 R25, R15, R42, 0x1, P2 ;  /* 0x0000002a0f197211 */ /* 0x000fe200010f0eff */
[----:B------:R-:W-:Y:S01]  /*3b20*/  UIMAD.WIDE UR4, UR4, 0x4, URZ ;  /* 0x00000004040478a5 */ /* 0x000fe2000f8e02ff */
[----:B------:R-:W-:-:S02]  /*3b30*/  LEA R18, P2, R21, R40, 0x1 ;  /* 0x0000002815127211 */ /* 0x000fc400078408ff */
[----:B------:R-:W-:Y:S02]  /*3b40*/  LEA R33, R16, R17, 0x2 ;  /* 0x0000001110217211 */ /* 0x000fe400078e10ff */
[----:B------:R-:W-:Y:S02]  /*3b50*/  LEA R20, P3, R29, R40, 0x1 ;  /* 0x000000281d147211 */ /* 0x000fe400078608ff */
[----:B------:R-:W-:Y:S01]  /*3b60*/  SHF.L.U32 R12, R12, 0x4, RZ ;  /* 0x000000040c0c7819 */ /* 0x000fe200000006ff */
[----:B------:R-:W-:-:S03]  /*3b70*/  IMAD R35, R16, 0x4, R33 ;  /* 0x0000000410237824 */ /* 0x000fc600078e0221 */
[----:B------:R-:W-:Y:S01]  /*3b80*/  LOP3.LUT R12, R12, 0xf0, RZ, 0xc0, !PT ;  /* 0x000000f00c0c7812 */ /* 0x000fe200078ec0ff */
[----:B------:R-:W-:Y:S01]  /*3b90*/  IMAD R37, R16, 0x4, R35 ;  /* 0x0000000410257824 */ /* 0x000fe200078e0223 */
[----:B-1----:R-:W-:-:S03]  /*3ba0*/  PRMT R15, R4, 0x7632, R15 ;  /* 0x00007632040f7816 */ /* 0x002fc6000000000f */
[----:B------:R-:W-:Y:S01]  /*3bb0*/  IMAD R39, R16, 0x4, R37 ;  /* 0x0000000410277824 */ /* 0x000fe200078e0225 */
[----:B------:R-:W-:Y:S01]  /*3bc0*/  STG.E.U16 desc[UR30][R22.64], R4 ;  /* 0x0000000416007986 */ /* 0x000fe2000c10151e */
[----:B------:R-:W-:-:S03]  /*3bd0*/  PRMT R44, R5, 0x7632, R44 ;  /* 0x00007632052c7816 */ /* 0x000fc6000000002c */
[----:B------:R1:W-:Y:S01]  /*3be0*/  STG.E.U16 desc[UR30][R24.64], R15 ;  /* 0x0000000f18007986 */ /* 0x0003e2000c10151e */
[----:B------:R-:W-:-:S03]  /*3bf0*/  LEA R41, R16, R39, 0x2 ;  /* 0x0000002710297211 */ /* 0x000fc600078e10ff */
[----:B------:R3:W-:Y:S02]  /*3c00*/  STG.E.U16 desc[UR30][R26.64], R5 ;  /* 0x000000051a007986 */ /* 0x0007e4000c10151e */
[----:B0-----:R-:W-:-:S04]  /*3c10*/  IMAD R3, R16, 0x4, R41 ;  /* 0x0000000410037824 */ /* 0x001fc800078e0229 */
[----:B------:R-:W-:Y:S01]  /*3c20*/  IMAD R43, R16, 0x4, R3 ;  /* 0x00000004102b7824 */ /* 0x000fe200078e0203 */
[-C--:B-1----:R-:W-:Y:S02]  /*3c30*/  LEA.HI.X.SX32 R15, R19, R42.reuse, 0x1, P0 ;  /* 0x0000002a130f7211 */ /* 0x082fe400000f0eff */
[----:B------:R-:W-:Y:S02]  /*3c40*/  LEA.HI.X.SX32 R19, R21, R42, 0x1, P2 ;  /* 0x0000002a15137211 */ /* 0x000fe400010f0eff */
[----:B------:R-:W-:Y:S01]  /*3c50*/  LEA R22, P2, R17, R40, 0x1 ;  /* 0x0000002811167211 */ /* 0x000fe200078408ff */
[----:B------:R0:W-:Y:S01]  /*3c60*/  STG.E.U16 desc[UR30][R14.64], R44 ;  /* 0x0000002c0e007986 */ /* 0x0001e2000c10151e */
[-C--:B------:R-:W-:Y:S02]  /*3c70*/  LEA.HI.X.SX32 R21, R29, R42.reuse, 0x1, P3 ;  /* 0x0000002a1d157211 */ /* 0x080fe400018f0eff */
[----:B------:R-:W-:Y:S01]  /*3c80*/  LEA.HI.X.SX32 R23, R17, R42, 0x1, P2 ;  /* 0x0000002a11177211 */ /* 0x000fe200010f0eff */
[----:B------:R1:W-:Y:S01]  /*3c90*/  STG.E.U16 desc[UR30][R18.64], R6 ;  /* 0x0000000612007986 */ /* 0x0003e2000c10151e */
[----:B------:R-:W-:-:S02]  /*3ca0*/  LEA R28, P2, R37, R40, 0x1 ;  /* 0x00000028251c7211 */ /* 0x000fc400078408ff */
[----:B------:R-:W-:Y:S02]  /*3cb0*/  LEA R24, P3, R33, R40, 0x1 ;  /* 0x0000002821187211 */ /* 0x000fe400078608ff */
[----:B------:R-:W-:Y:S01]  /*3cc0*/  LEA.HI.X.SX32 R29, R37, R42, 0x1, P2 ;  /* 0x0000002a251d7211 */ /* 0x000fe200010f0eff */
[----:B------:R-:W-:Y:S01]  /*3cd0*/  IMAD R37, R16, 0x4, R43 ;  /* 0x0000000410257824 */ /* 0x000fe200078e022b */
[-C--:B------:R-:W-:Y:S02]  /*3ce0*/  LEA R32, P2, R3, R40.reuse, 0x1 ;  /* 0x0000002803207211 */ /* 0x080fe400078408ff */
[----:B------:R-:W-:Y:S02]  /*3cf0*/  LEA R4, P0, R31, R40, 0x1 ;  /* 0x000000281f047211 */ /* 0x000fe400078008ff */
[-C--:B------:R-:W-:Y:S02]  /*3d00*/  LEA.HI.X.SX32 R25, R33, R42.reuse, 0x1, P3 ;  /* 0x0000002a21197211 */ /* 0x080fe400018f0eff */
[----:B------:R-:W-:-:S02]  /*3d10*/  LEA.HI.X.SX32 R33, R3, R42, 0x1, P2 ;  /* 0x0000002a03217211 */ /* 0x000fc400010f0eff */
[----:B---3--:R-:W-:Y:S02]  /*3d20*/  LEA.HI.X.SX32 R5, R31, R42, 0x1, P0 ;  /* 0x0000002a1f057211 */ /* 0x008fe400000f0eff */
[----:B------:R-:W-:Y:S02]  /*3d30*/  PRMT R3, R6, 0x7632, R3 ;  /* 0x0000763206037816 */ /* 0x000fe40000000003 */
[-C--:B------:R-:W-:Y:S02]  /*3d40*/  LEA R26, P0, R35, R40.reuse, 0x1 ;  /* 0x00000028231a7211 */ /* 0x080fe400078008ff */
[----:B------:R-:W-:Y:S01]  /*3d50*/  LEA R30, P3, R39, R40, 0x1 ;  /* 0x00000028271e7211 */ /* 0x000fe200078608ff */
[----:B------:R3:W-:Y:S01]  /*3d60*/  STG.E.U16 desc[UR30][R20.64], R3 ;  /* 0x0000000314007986 */ /* 0x0007e2000c10151e */
[----:B------:R-:W-:Y:S02]  /*3d70*/  LEA.HI.X.SX32 R27, R35, R42, 0x1, P0 ;  /* 0x0000002a231b7211 */ /* 0x000fe400000f0eff */
[----:B0-----:R-:W-:Y:S01]  /*3d80*/  PRMT R15, R7, 0x7632, R15 ;  /* 0x00007632070f7816 */ /* 0x001fe2000000000f */
[----:B------:R0:W-:Y:S01]  /*3d90*/  STG.E.U16 desc[UR30][R4.64], R7 ;  /* 0x0000000704007986 */ /* 0x0001e2000c10151e */
[----:B------:R-:W-:-:S02]  /*3da0*/  LEA R16, P0, R41, R40, 0x1 ;  /* 0x0000002829107211 */ /* 0x000fc400078008ff */
[----:B------:R-:W-:Y:S01]  /*3db0*/  LEA.HI.X.SX32 R31, R39, R42, 0x1, P3 ;  /* 0x0000002a271f7211 */ /* 0x000fe200018f0eff */
[----:B------:R-:W-:Y:S01]  /*3dc0*/  STG.E.U16 desc[UR30][R22.64], R15 ;  /* 0x0000000f16007986 */ /* 0x000fe2000c10151e */
[-C--:B------:R-:W-:Y:S02]  /*3dd0*/  LEA R34, P3, R43, R40.reuse, 0x1 ;  /* 0x000000282b227211 */ /* 0x080fe400078608ff */
[----:B------:R-:W-:Y:S01]  /*3de0*/  LEA R36, P4, R37, R40, 0x1 ;  /* 0x0000002825247211 */ /* 0x000fe200078808ff */
[----:B--2---:R-:W-:Y:S01]  /*3df0*/  STG.E.U16 desc[UR30][R24.64], R8 ;  /* 0x0000000818007986 */ /* 0x004fe2000c10151e */
[----:B-1----:R-:W-:Y:S01]  /*3e00*/  PRMT R19, R9, 0x7632, R19 ;  /* 0x0000763209137816 */ /* 0x002fe20000000013 */
[----:B---3--:R-:W-:Y:S01]  /*3e10*/  IMAD.SHL.U32 R3, R2, 0x4, RZ ;  /* 0x0000000402037824 */ /* 0x008fe200078e00ff */
[----:B------:R-:W-:Y:S01]  /*3e20*/  LEA.HI.X.SX32 R17, R41, R42, 0x1, P0 ;  /* 0x0000002a29117211 */ /* 0x000fe200000f0eff */
[----:B0-----:R-:W0:Y:S01]  /*3e30*/  LDC.64 R6, c[0x0][0x3a0] ;  /* 0x0000e800ff067b82 */ /* 0x001e220000000a00 */
[----:B------:R-:W-:-:S02]  /*3e40*/  PRMT R5, R8, 0x7632, R5 ;  /* 0x0000763208057816 */ /* 0x000fc40000000005 */
[----:B------:R-:W-:Y:S02]  /*3e50*/  PRMT R14, R10, 0x7632, R14 ;  /* 0x000076320a0e7816 */ /* 0x000fe4000000000e */
[-C--:B------:R-:W-:Y:S01]  /*3e60*/  LEA.HI.X.SX32 R35, R43, R42.reuse, 0x1, P3 ;  /* 0x0000002a2b237211 */ /* 0x080fe200018f0eff */
[----:B------:R-:W-:Y:S01]  /*3e70*/  STG.E.U16 desc[UR30][R26.64], R5 ;  /* 0x000000051a007986 */ /* 0x000fe2000c10151e */
[----:B------:R-:W-:Y:S02]  /*3e80*/  LEA.HI.X.SX32 R37, R37, R42, 0x1, P4 ;  /* 0x0000002a25257211 */ /* 0x000fe400020f0eff */
[----:B------:R-:W-:Y:S01]  /*3e90*/  PRMT R18, R11, 0x7632, R18 ;  /* 0x000076320b127816 */ /* 0x000fe20000000012 */
[----:B------:R-:W-:Y:S01]  /*3ea0*/  STG.E.U16 desc[UR30][R28.64], R9 ;  /* 0x000000091c007986 */ /* 0x000fe2000c10151e */
[----:B------:R-:W-:Y:S01]  /*3eb0*/  ISETP.GE.U32.AND P0, PT, R0, 0x40, PT ;  /* 0x000000400000780c */ /* 0x000fe20003f06070 */
[----:B------:R-:W-:Y:S02]  /*3ec0*/  IMAD.HI R0, R2, 0x4, RZ ;  /* 0x0000000402007827 */ /* 0x000fe400078e02ff */
[----:B------:R-:W-:Y:S04]  /*3ed0*/  STG.E.U16 desc[UR30][R30.64], R19 ;  /* 0x000000131e007986 */ /* 0x000fe8000c10151e */
[----:B------:R-:W-:Y:S04]  /*3ee0*/  STG.E.U16 desc[UR30][R16.64], R10 ;  /* 0x0000000a10007986 */ /* 0x000fe8000c10151e */
[----:B------:R-:W-:Y:S01]  /*3ef0*/  STG.E.U16 desc[UR30][R32.64], R14 ;  /* 0x0000000e20007986 */ /* 0x000fe2000c10151e */
[----:B0-----:R-:W-:-:S03]  /*3f00*/  IADD3 R2, P2, P3, R3, UR6, R6 ;  /* 0x0000000603027c10 */ /* 0x001fc6000fb5e006 */
[----:B------:R-:W-:Y:S01]  /*3f10*/  STG.E.U16 desc[UR30][R34.64], R11 ;  /* 0x0000000b22007986 */ /* 0x000fe2000c10151e */
[----:B------:R-:W-:-:S03]  /*3f20*/  IADD3.X R3, PT, PT, R0, UR5, R7, P2, P3 ;  /* 0x0000000500037c10 */ /* 0x000fc600097e6407 */
[----:B------:R-:W-:Y:S01]  /*3f30*/  STG.E.U16 desc[UR30][R36.64], R18 ;  /* 0x0000001224007986 */ /* 0x000fe2000c10151e */
[----:B------:R-:W-:Y:S06]  /*3f40*/  BAR.SYNC.DEFER_BLOCKING 0x0 ;  /* 0x0000000000007b1d */ /* 0x000fec0000010000 */
[----:B------:R-:W-:Y:S02]  /*3f50*/  STSM.16.M88 [R38], R13 ;  /* 0x0000000d26007844 */ /* 0x000fe40000000000 */
[----:B------:R-:W-:Y:S06]  /*3f60*/  BAR.SYNC.DEFER_BLOCKING 0x0 ;  /* 0x0000000000007b1d */ /* 0x000fec0000010000 */
[----:B------:R-:W0:Y:S04]  /*3f70*/  LDSM.16.M88 R5, [R12+UR12] ;  /* 0x0000000c0c05783b */ /* 0x000e280008000000 */
[----:B0-----:R0:W-:Y:S01]  /*3f80*/  @!P0 STG.E desc[UR30][R2.64], R5 ;  /* 0x0000000502008986 */ /* 0x0011e2000c10191e */
[----:B------:R-:W-:Y:S06]  /*3f90*/  BAR.SYNC.DEFER_BLOCKING 0x0 ;  /* 0x0000000000007b1d */ /* 0x000fec0000010000 */
[----:B------:R-:W-:Y:S05]  /*3fa0*/  @P1 BRA `(.L_x_20) ;  /* 0x0000000000a01947 */ /* 0x000fea0003800000 */
[----:B------:R-:W1:Y:S01]  /*3fb0*/  S2UR UR5, SR_CgaCtaId ;  /* 0x00000000000579c3 */ /* 0x000e620000008800 */
[----:B------:R-:W-:Y:S01]  /*3fc0*/  NOP ;  /* 0x0000000000007918 */ /* 0x000fe20000000000 */
[----:B------:R-:W-:Y:S01]  /*3fd0*/  UMOV UR4, 0x50 ;  /* 0x0000005000047882 */ /* 0x000fe20000000000 */
[----:B------:R-:W-:Y:S02]  /*3fe0*/  IMAD.U32 R0, RZ, RZ, UR13 ;  /* 0x0000000dff007e24 */ /* 0x000fe4000f8e00ff */
[----:B------:R-:W-:Y:S02]  /*3ff0*/  HFMA2 R7, -RZ, RZ, 0, 5.9604644775390625e-08 ;  /* 0x00000001ff077431 */ /* 0x000fe400000001ff */
[----:B0-----:R-:W-:Y:S01]  /*4000*/  IMAD.MOV.U32 R3, RZ, RZ, 0xf ;  /* 0x0000000fff037424 */ /* 0x001fe200078e00ff */
[----:B------:R-:W-:-:S04]  /*4010*/  LOP3.LUT R0, R0, 0xffff, RZ, 0xc0, !PT ;  /* 0x0000ffff00007812 */ /* 0x000fc800078ec0ff */
[----:B------:R-:W-:-:S05]  /*4020*/  SHF.R.U32.HI R0, RZ, 0x5, R0 ;  /* 0x00000005ff007819 */ /* 0x000fca0000011600 */
[----:B------:R-:W-:Y:S01]  /*4030*/  VIADD R2, R0, 0x10 ;  /* 0x0000001000027836 */ /* 0x000fe20000000000 */
[----:B------:R-:W-:Y:S01]  /*4040*/  SHF.L.U32 R0, R3, R0, RZ ;  /* 0x0000000003007219 */ /* 0x000fe200000006ff */
[----:B-1----:R-:W-:-:S03]  /*4050*/  ULEA UR6, UR5, UR4, 0x18 ;  /* 0x0000000405067291 */ /* 0x002fc6000f8ec0ff */
[----:B------:R-:W-:-:S04]  /*4060*/  SHF.L.U32 R3, R7, R2, RZ ;  /* 0x0000000207037219 */ /* 0x000fc800000006ff */
[----:B------:R-:W-:Y:S02]  /*4070*/  LOP3.LUT R0, R3, R0, RZ, 0xfc, !PT ;  /* 0x0000000003007212 */ /* 0x000fe400078efcff */
[----:B------:R-:W0:Y:S02]  /*4080*/  LDS R5, [UR6] ;  /* 0x00000006ff057984 */ /* 0x000e240008000800 */
[C---:B------:R-:W-:Y:S02]  /*4090*/  LOP3.LUT R2, R0.reuse, 0xffff, RZ, 0xc0, !PT ;  /* 0x0000ffff00027812 */ /* 0x040fe400078ec0ff */
[----:B0-----:R-:W-:-:S04]  /*40a0*/  LOP3.LUT R3, R0, 0xffff, R5, 0x80, !PT ;  /* 0x0000ffff00037812 */ /* 0x001fc800078e8005 */
[----:B------:R-:W-:-:S13]  /*40b0*/  ISETP.NE.AND P0, PT, R3, R2, PT ;  /* 0x000000020300720c */ /* 0x000fda0003f05270 */
[----:B------:R-:W-:Y:S05]  /*40c0*/  @P0 BRA `(.L_x_21) ;  /* 0x0000000000500947 */ /* 0x000fea0003800000 */
[----:B------:R-:W-:Y:S02]  /*40d0*/  SHF.R.U32.HI R5, RZ, 0x10, R5 ;  /* 0x00000010ff057819 */ /* 0x000fe40000011605 */
[----:B------:R-:W-:-:S04]  /*40e0*/  SHF.R.U32.HI R2, RZ, 0x10, R0 ;  /* 0x00000010ff027819 */ /* 0x000fc80000011600 */
[----:B------:R-:W-:-:S04]  /*40f0*/  LOP3.LUT R5, R5, R2, RZ, 0xc0, !PT ;  /* 0x0000000205057212 */ /* 0x000fc800078ec0ff */
[----:B------:R-:W-:-:S13]  /*4100*/  ISETP.NE.AND P0, PT, R5, R2, PT ;  /* 0x000000020500720c */ /* 0x000fda0003f05270 */
[----:B------:R-:W-:Y:S05]  /*4110*/  @P0 BRA `(.L_x_22) ;  /* 0x0000000000300947 */ /* 0x000fea0003800000 */
[----:B------:R-:W-:Y:S01]  /*4120*/  R2UR UR4, R0 ;  /* 0x00000000000472ca */ /* 0x000fe200000e0000 */
[----:B------:R-:W-:Y:S01]  /*4130*/  VOTEU.ANY UR5, UPT, PT ;  /* 0x0000000000057886 */ /* 0x000fe200038e0100 */
[----:B------:R-:W0:Y:S01]  /*4140*/  S2R R0, SR_LANEID ;  /* 0x0000000000007919 */ /* 0x000e220000000000 */
[----:B------:R-:W-:-:S10]  /*4150*/  UFLO.U32 UR5, UR5 ;  /* 0x00000005000572bd */ /* 0x000fd400080e0000 */
[----:B------:R-:W-:-:S06]  /*4160*/  ULOP3.LUT UR4, URZ, UR4, URZ, 0x33, !UPT ;  /* 0x00000004ff047292 */ /* 0x000fcc000f8e33ff */
[----:B------:R-:W-:-:S04]  /*4170*/  IMAD.U32 R2, RZ, RZ, UR4 ;  /* 0x00000004ff027e24 */ /* 0x000fc8000f8e00ff */
[----:B------:R-:W1:Y:S02]  /*4180*/  REDUX UR7, R2 ;  /* 0x00000000020773c4 */ /* 0x000e640000000000 */
[----:B------:R2:W-:Y:S01]  /*4190*/  UTCATOMSWS.AND URZ, UR4 ;  /* 0x0000000400ff79e3 */ /* 0x0005e20008000000 */
[----:B0-----:R-:W-:Y:S01]  /*41a0*/  ISETP.EQ.U32.AND P0, PT, R0, UR5, PT ;  /* 0x0000000500007c0c */ /* 0x001fe2000bf02070 */
[----:B-1----:R-:W-:-:S12]  /*41b0*/  IMAD.U32 R0, RZ, RZ, UR7 ;  /* 0x00000007ff007e24 */ /* 0x002fd8000f8e00ff */
[----:B------:R2:W-:Y:S01]  /*41c0*/  @P0 ATOMS.AND RZ, [UR6], R0 ;  /* 0x00000000ffff098c */ /* 0x0005e2000a800006 */
[----:B------:R-:W-:Y:S05]  /*41d0*/  BRA `(.L_x_20) ;  /* 0x0000000000147947 */ /* 0x000fea0003800000 */
.L_x_22:
[----:B------:R-:W-:-:S07]  /*41e0*/  MOV R2, 0x4200 ;  /* 0x0000420000027802 */ /* 0x000fce0000000f00 */
[----:B------:R-:W-:Y:S05]  /*41f0*/  CALL.REL.NOINC `($__internal_0_$__cuda_sm10x_tcgen05_guardrail_trap_col_being_dealloced_not_returned_by_alloc) ;  /* 0x0000000000447944 */ /* 0x000fea0003c00000 */
[----:B------:R-:W-:Y:S05]  /*4200*/  BRA `(.L_x_20) ;  /* 0x0000000000087947 */ /* 0x000fea0003800000 */
.L_x_21:
[----:B------:R-:W-:-:S07]  /*4210*/  MOV R2, 0x4230 ;  /* 0x0000423000027802 */ /* 0x000fce0000000f00 */
[----:B------:R-:W-:Y:S05]  /*4220*/  CALL.REL.NOINC `($__internal_2_$__cuda_sm10x_tcgen05_guardrail_trap_unallocated_columns_being_dealloced) ;  /* 0x0000000000507944 */ /* 0x000fea0003c00000 */
.L_x_20:
[----:B------:R-:W-:Y:S01]  /*4230*/  NOP ;  /* 0x0000000000007918 */ /* 0x000fe20000000000 */
[----:B--2---:R-:W-:Y:S05]  /*4240*/  EXIT ;  /* 0x000000000000794d */ /* 0x004fea0003800000 */
.L_x_8:
[----:B------:R-:W1:Y:S02]  /*4250*/  SYNCS.PHASECHK.TRANS64.TRYWAIT P0, [UR12+0x3000], RZ ;  /* 0x003000ffff0075a7 */ /* 0x000e64000800110c */
[----:B-1----:R-:W-:Y:S05]  /*4260*/  @!P0 BRA `(.L_x_8) ;  /* 0xfffffffc00f88947 */ /* 0x002fea000383ffff */
[----:B------:R-:W-:Y:S05]  /*4270*/  BRA `(.L_x_7) ;  /* 0xffffffd000287947 */ /* 0x000fea000383ffff */
.L_x_14:
[----:B------:R-:W2:Y:S02]  /*4280*/  SYNCS.PHASECHK.TRANS64.TRYWAIT P3, [UR12+0x5010], RZ ;  /* 0x005010ffff0075a7 */ /* 0x000ea4000806110c */
[----:B--2---:R-:W-:Y:S05]  /*4290*/  @!P3 BRA `(.L_x_14) ;  /* 0xfffffffc00f8b947 */ /* 0x004fea000383ffff */
[----:B------:R-:W-:Y:S05]  /*42a0*/  BRA `(.L_x_23) ;  /* 0xffffffe000ec7947 */ /* 0x000fea000383ffff */
.L_x_15:
[----:B------:R-:W0:Y:S02]  /*42b0*/  SYNCS.PHASECHK.TRANS64.TRYWAIT P3, [UR17], R14 ;  /* 0x0000000eff0075a7 */ /* 0x000e240008061111 */
[----:B0-----:R-:W-:Y:S05]  /*42c0*/  @!P3 BRA `(.L_x_15) ;  /* 0xfffffffc00f8b947 */ /* 0x001fea000383ffff */
[----:B------:R-:W-:Y:S05]  /*42d0*/  BRA `(.L_x_24) ;  /* 0xffffffe8000c7947 */ /* 0x000fea000383ffff */
.L_x_19:
[----:B------:R-:W0:Y:S02]  /*42e0*/  SYNCS.PHASECHK.TRANS64.TRYWAIT P0, [UR17], R4 ;  /* 0x00000004ff0075a7 */ /* 0x000e240008001111 */
[----:B0-----:R-:W-:Y:S05]  /*42f0*/  @!P0 BRA `(.L_x_19) ;  /* 0xfffffffc00f88947 */ /* 0x001fea000383ffff */
[----:B------:R-:W-:Y:S05]  /*4300*/  BRA `(.L_x_18) ;  /* 0xffffffec00c07947 */ /* 0x000fea000383ffff */
        .weak           $__internal_0_$__cuda_sm10x_tcgen05_guardrail_trap_col_being_dealloced_not_returned_by_alloc
        .type           $__internal_0_$__cuda_sm10x_tcgen05_guardrail_trap_col_being_dealloced_not_returned_by_alloc,@function
        .size           $__internal_0_$__cuda_sm10x_tcgen05_guardrail_trap_col_being_dealloced_not_returned_by_alloc,($__internal_1_$__cuda_sm10x_tcgen05_guardrail_trap_phase_invalid_during_alloc - $__internal_0_$__cuda_sm10x_tcgen05_guardrail_trap_col_being_dealloced_not_returned_by_alloc)
$__internal_0_$__cuda_sm10x_tcgen05_guardrail_trap_col_being_dealloced_not_returned_by_alloc:
[----:B------:R-:W-:Y:S05]  /*4310*/  BPT.TRAP 0x1 ;  /* 0x000000040000795c */ /* 0x000fea0000300000 */
[----:B------:R-:W-:-:S04]  /*4320*/  MOV R3, 0x0 ;  /* 0x0000000000037802 */ /* 0x000fc80000000f00 */
[----:B------:R-:W-:Y:S05]  /*4330*/  RET.REL.NODEC R2 `(attn_fwd) ;  /* 0xffffffbc02307950 */ /* 0x000fea0003c3ffff */
        .weak           $__internal_1_$__cuda_sm10x_tcgen05_guardrail_trap_phase_invalid_during_alloc
        .type           $__internal_1_$__cuda_sm10x_tcgen05_guardrail_trap_phase_invalid_during_alloc,@function
        .size           $__internal_1_$__cuda_sm10x_tcgen05_guardrail_trap_phase_invalid_during_alloc,($__internal_2_$__cuda_sm10x_tcgen05_guardrail_trap_unallocated_columns_being_dealloced - $__internal_1_$__cuda_sm10x_tcgen05_guardrail_trap_phase_invalid_during_alloc)
$__internal_1_$__cuda_sm10x_tcgen05_guardrail_trap_phase_invalid_during_alloc:
[----:B------:R-:W-:Y:S05]  /*4340*/  BPT.TRAP 0x1 ;  /* 0x000000040000795c */ /* 0x000fea0000300000 */
[----:B------:R-:W-:-:S04]  /*4350*/  IMAD.MOV.U32 R3, RZ, RZ, 0x0 ;  /* 0x00000000ff037424 */ /* 0x000fc800078e00ff */
[----:B------:R-:W-:Y:S05]  /*4360*/  RET.REL.NODEC R2 `(attn_fwd) ;  /* 0xffffffbc02247950 */ /* 0x000fea0003c3ffff */
        .weak           $__internal_2_$__cuda_sm10x_tcgen05_guardrail_trap_unallocated_columns_being_dealloced
        .type           $__internal_2_$__cuda_sm10x_tcgen05_guardrail_trap_unallocated_columns_being_dealloced,@function
        .size           $__internal_2_$__cuda_sm10x_tcgen05_guardrail_trap_unallocated_columns_being_dealloced,(.L_x_28 - $__internal_2_$__cuda_sm10x_tcgen05_guardrail_trap_unallocated_columns_being_dealloced)
$__internal_2_$__cuda_sm10x_tcgen05_guardrail_trap_unallocated_columns_being_dealloced:
[----:B------:R-:W-:Y:S05]  /*4370*/  BPT.TRAP 0x1 ;  /* 0x000000040000795c */ /* 0x000fea0000300000 */
[----:B------:R-:W-:-:S04]  /*4380*/  IMAD.MOV.U32 R3, RZ, RZ, 0x0 ;  /* 0x00000000ff037424 */ /* 0x000fc800078e00ff */
[----:B------:R-:W-:Y:S05]  /*4390*/  RET.REL.NODEC R2 `(attn_fwd) ;  /* 0xffffffbc02187950 */ /* 0x000fea0003c3ffff */
.L_x_25:
[----:B------:R-:W-:-:S00]  /*43a0*/  BRA `(.L_x_25) ;  /* 0xfffffffc00fc7947 */ /* 0x000fc0000383ffff */
[----:B------:R-:W-:-:S00]  /*43b0*/  NOP ;  /* 0x0000000000007918 */ /* 0x000fc00000000000 */
        /* <DEDUP_REMOVED lines=12> */
.L_x_28:


//--------------------- .nv.global.init           --------------------------
	.section	.nv.global.init,"aw",@progbits
.nv.global.init:
	.type		_$_str,@object
	.size		_$_str,(.L_3 - _$_str)
_$_str:
        /*0000*/ 	.byte	0x5f, 0x5f, 0x43, 0x55, 0x44, 0x41, 0x5f, 0x46, 0x54, 0x5a, 0x00
.L_3:


//--------------------- .nv.shared.attn_fwd       --------------------------
	.section	.nv.shared.attn_fwd,"aw",@nobits
	.sectionflags	@""
	.align	16
	.zero		1024


//--------------------- .nv.shared.reserved.0     --------------------------
	.section	.nv.shared.reserved.0,"aw",@nobits
	.align	8
	.weak		__nv_reservedSMEM_offset_0_alias
	.size		__nv_reservedSMEM_offset_0_alias, 0, 64
	.other		__nv_reservedSMEM_offset_0_alias,@"STO_CUDA_RESERVED_SHARED STV_DEFAULT"
__nv_reservedSMEM_offset_0_alias:
	.zero		0
.nv.shared.reserved.0:
	.zero		64
	.weak		__nv_reservedSMEM_allocation_phase
	.type		__nv_reservedSMEM_allocation_phase,@object
	.size		__nv_reservedSMEM_allocation_phase,(.L_0 - __nv_reservedSMEM_allocation_phase)
__nv_reservedSMEM_allocation_phase:
	.zero		1
.L_0:
	.zero		7
	.weak		__nv_reservedSMEM_devtool_atexit_pc
	.type		__nv_reservedSMEM_devtool_atexit_pc,@object
	.size		__nv_reservedSMEM_devtool_atexit_pc,(__nv_reservedSMEM_allocation_mask - __nv_reservedSMEM_devtool_atexit_pc)
__nv_reservedSMEM_devtool_atexit_pc:
	.zero		8
	.weak		__nv_reservedSMEM_allocation_mask
	.type		__nv_reservedSMEM_allocation_mask,@object
	.size		__nv_reservedSMEM_allocation_mask,(.L_2 - __nv_reservedSMEM_allocation_mask)
__nv_reservedSMEM_allocation_mask:
	.zero		4
.L_2:


//--------------------- .nv.constant0.attn_fwd    --------------------------
	.section	.nv.constant0.attn_fwd,"a",@progbits
	.sectionflags	@""
	.align	4
.nv.constant0.attn_fwd:
	.zero		1032


//--------------------- SYMBOLS --------------------------

	.type		.nv.reservedSmem.offset0,@object
	.size		.nv.reservedSmem.offset0,0x4
	.type		.nv.reservedSmem.cap,@object
	.size		.nv.reservedSmem.cap,0x4
